	.target	sm_100a

	.elftype	@"ET_EXEC"


//--------------------- .note.nv.tkinfo           --------------------------
	.section	.note.nv.tkinfo,"",@"SHT_NOTE"
	.sectionflags	@"SHF_NOTE_NV_TKINFO"
	.tkinfo
        /*0018*/ 	.word	0x00000002
        /*0030*/ 	.string	""
        /*0030*/ 	.string	"ptxas"
        /*0030*/ 	.string	"Cuda compilation tools, release 13.0, V13.0.88"
        /*0030*/ 	.string	"Build cuda_13.0.r13.0/compiler.36424714_0"
        /*0030*/ 	.string	"-arch sm_100a -m 64 "



//--------------------- .note.nv.cuinfo           --------------------------
	.section	.note.nv.cuinfo,"",@"SHT_NOTE"
	.sectionflags	@"SHF_NOTE_NV_CUINFO"
        /*0018*/ 	.short	0x0002
        /*001a*/ 	.short	0x0064
        /*001c*/ 	.short	0x0082
	.zero		2


//--------------------- .nv.info                  --------------------------
	.section	.nv.info,"",@"SHT_CUDA_INFO"
	.align	4


	//----- nvinfo : EIATTR_REGCOUNT
	.align		4
        /*0000*/ 	.byte	0x04, 0x2f
        /*0002*/ 	.short	(.L_20 - .L_19)
	.align		4
.L_19:
        /*0004*/ 	.word	index@(_ZN7cutlass13device_kernelINS_4gemm6kernel13GemmUniversalIN4cute5tupleIJiiiiEEENS1_10collective13CollectiveMmaINS1_35MainloopSm100TmaUmmaWarpSpecializedILi20ELi2ELi4ENS5_IJNS4_1CILi1EEESB_SB_EEEEENS5_IJNSA_ILi64EEENSA_ILi256EEENSA_ILi32EEEEEENS_12float_e4m3_tENS5_IJlSB_lEEENS_12float_e5m2_tENS5_IJSB_llEEENS4_8TiledMMAINS4_8MMA_AtomIJNS4_10MMA_TraitsINS4_19SM100_MMA_F8F6F4_SSEJSI_SK_fSE_SF_NS4_17integral_constantINS4_4UMMA5MajorELSS_0EEENSQ_ISS_LSS_1EEENSQ_INSR_7ScaleInELSV_0EEESW_EEEEEENS4_6LayoutISC_NS5_IJNSA_ILi0EEES10_S10_EEEEENS5_IJNS4_10UnderscoreES13_S13_EEEEENS4_13SM90_TMA_LOADENS4_14ComposedLayoutINS4_7SwizzleILi1ELi4ELi3EEENS4_18smem_ptr_flag_bitsILi8EEENSZ_INS5_IJNSA_ILi8EEESG_EEENS5_IJSG_SB_EEEEEEEvNS4_8identityES16_NS17_INS18_ILi3ELi4ELi3EEES1B_NSZ_INS5_IJNSA_ILi128EEES1C_EEENS5_IJSB_S1J_EEEEEEEvS1H_EENS_8epilogue10collective18CollectiveEpilogueINS1P_23Sm100TmaWarpSpecializedILi4ELi2ELi32ELb0ELb0EEEJSH_NS5_IJNSZ_ISE_SB_EES1U_EEESI_SJ_SI_SJ_NS1P_6fusion15FusionCallbacksIS1T_NS1W_17LinearCombinationISI_fSI_fLNS_15FloatRoundStyleE2EEESH_S1V_JEEENS4_5SM1004TMEM4LOAD26SM100_TMEM_LOAD_16dp32b32xES16_NS17_INS18_ILi2ELi4ELi3EEES1B_NSZ_INS5_IJS1C_SE_EEENS5_IJSE_SB_EEEEEEENS4_39AutoVectorizingCopyWithAssumedAlignmentILi128EEENS4_14SM90_TMA_STOREES2A_S2C_S2C_EEEvvEEEEvNT_6ParamsE)
        /*0008*/ 	.word	0x00000079


	//----- nvinfo : EIATTR_FRAME_SIZE
	.align		4
.L_20:
        /*000c*/ 	.byte	0x04, 0x11
        /*000e*/ 	.short	(.L_22 - .L_21)
	.align		4
.L_21:
        /*0010*/ 	.word	index@($__internal_2_$__cuda_sm10x_tcgen05_guardrail_trap_unallocated_columns_being_dealloced)
        /*0014*/ 	.word	0x00000000


	//----- nvinfo : EIATTR_FRAME_SIZE
	.align		4
.L_22:
        /*0018*/ 	.byte	0x04, 0x11
        /*001a*/ 	.short	(.L_24 - .L_23)
	.align		4
.L_23:
        /*001c*/ 	.word	index@($__internal_1_$__cuda_sm10x_tcgen05_guardrail_trap_phase_invalid_during_alloc)
        /*0020*/ 	.word	0x00000000


	//----- nvinfo : EIATTR_FRAME_SIZE
	.align		4
.L_24:
        /*0024*/ 	.byte	0x04, 0x11
        /*0026*/ 	.short	(.L_26 - .L_25)
	.align		4
.L_25:
        /*0028*/ 	.word	index@($__internal_0_$__cuda_sm10x_tcgen05_guardrail_trap_col_being_dealloced_not_returned_by_alloc)
        /*002c*/ 	.word	0x00000000


	//----- nvinfo : EIATTR_FRAME_SIZE
	.align		4
.L_26:
        /*0030*/ 	.byte	0x04, 0x11
        /*0032*/ 	.short	(.L_28 - .L_27)
	.align		4
.L_27:
        /*0034*/ 	.word	index@(_ZN7cutlass13device_kernelINS_4gemm6kernel13GemmUniversalIN4cute5tupleIJiiiiEEENS1_10collective13CollectiveMmaINS1_35MainloopSm100TmaUmmaWarpSpecializedILi20ELi2ELi4ENS5_IJNS4_1CILi1EEESB_SB_EEEEENS5_IJNSA_ILi64EEENSA_ILi256EEENSA_ILi32EEEEEENS_12float_e4m3_tENS5_IJlSB_lEEENS_12float_e5m2_tENS5_IJSB_llEEENS4_8TiledMMAINS4_8MMA_AtomIJNS4_10MMA_TraitsINS4_19SM100_MMA_F8F6F4_SSEJSI_SK_fSE_SF_NS4_17integral_constantINS4_4UMMA5MajorELSS_0EEENSQ_ISS_LSS_1EEENSQ_INSR_7ScaleInELSV_0EEESW_EEEEEENS4_6LayoutISC_NS5_IJNSA_ILi0EEES10_S10_EEEEENS5_IJNS4_10UnderscoreES13_S13_EEEEENS4_13SM90_TMA_LOADENS4_14ComposedLayoutINS4_7SwizzleILi1ELi4ELi3EEENS4_18smem_ptr_flag_bitsILi8EEENSZ_INS5_IJNSA_ILi8EEESG_EEENS5_IJSG_SB_EEEEEEEvNS4_8identityES16_NS17_INS18_ILi3ELi4ELi3EEES1B_NSZ_INS5_IJNSA_ILi128EEES1C_EEENS5_IJSB_S1J_EEEEEEEvS1H_EENS_8epilogue10collective18CollectiveEpilogueINS1P_23Sm100TmaWarpSpecializedILi4ELi2ELi32ELb0ELb0EEEJSH_NS5_IJNSZ_ISE_SB_EES1U_EEESI_SJ_SI_SJ_NS1P_6fusion15FusionCallbacksIS1T_NS1W_17LinearCombinationISI_fSI_fLNS_15FloatRoundStyleE2EEESH_S1V_JEEENS4_5SM1004TMEM4LOAD26SM100_TMEM_LOAD_16dp32b32xES16_NS17_INS18_ILi2ELi4ELi3EEES1B_NSZ_INS5_IJS1C_SE_EEENS5_IJSE_SB_EEEEEEENS4_39AutoVectorizingCopyWithAssumedAlignmentILi128EEENS4_14SM90_TMA_STOREES2A_S2C_S2C_EEEvvEEEEvNT_6ParamsE)
        /*0038*/ 	.word	0x00000000


	//----- nvinfo : EIATTR_MIN_STACK_SIZE
	.align		4
.L_28:
        /*003c*/ 	.byte	0x04, 0x12
        /*003e*/ 	.short	(.L_30 - .L_29)
	.align		4
.L_29:
        /*0040*/ 	.word	index@(_ZN7cutlass13device_kernelINS_4gemm6kernel13GemmUniversalIN4cute5tupleIJiiiiEEENS1_10collective13CollectiveMmaINS1_35MainloopSm100TmaUmmaWarpSpecializedILi20ELi2ELi4ENS5_IJNS4_1CILi1EEESB_SB_EEEEENS5_IJNSA_ILi64EEENSA_ILi256EEENSA_ILi32EEEEEENS_12float_e4m3_tENS5_IJlSB_lEEENS_12float_e5m2_tENS5_IJSB_llEEENS4_8TiledMMAINS4_8MMA_AtomIJNS4_10MMA_TraitsINS4_19SM100_MMA_F8F6F4_SSEJSI_SK_fSE_SF_NS4_17integral_constantINS4_4UMMA5MajorELSS_0EEENSQ_ISS_LSS_1EEENSQ_INSR_7ScaleInELSV_0EEESW_EEEEEENS4_6LayoutISC_NS5_IJNSA_ILi0EEES10_S10_EEEEENS5_IJNS4_10UnderscoreES13_S13_EEEEENS4_13SM90_TMA_LOADENS4_14ComposedLayoutINS4_7SwizzleILi1ELi4ELi3EEENS4_18smem_ptr_flag_bitsILi8EEENSZ_INS5_IJNSA_ILi8EEESG_EEENS5_IJSG_SB_EEEEEEEvNS4_8identityES16_NS17_INS18_ILi3ELi4ELi3EEES1B_NSZ_INS5_IJNSA_ILi128EEES1C_EEENS5_IJSB_S1J_EEEEEEEvS1H_EENS_8epilogue10collective18CollectiveEpilogueINS1P_23Sm100TmaWarpSpecializedILi4ELi2ELi32ELb0ELb0EEEJSH_NS5_IJNSZ_ISE_SB_EES1U_EEESI_SJ_SI_SJ_NS1P_6fusion15FusionCallbacksIS1T_NS1W_17LinearCombinationISI_fSI_fLNS_15FloatRoundStyleE2EEESH_S1V_JEEENS4_5SM1004TMEM4LOAD26SM100_TMEM_LOAD_16dp32b32xES16_NS17_INS18_ILi2ELi4ELi3EEES1B_NSZ_INS5_IJS1C_SE_EEENS5_IJSE_SB_EEEEEEENS4_39AutoVectorizingCopyWithAssumedAlignmentILi128EEENS4_14SM90_TMA_STOREES2A_S2C_S2C_EEEvvEEEEvNT_6ParamsE)
        /*0044*/ 	.word	0x00000000
.L_30:


//--------------------- .nv.compat                --------------------------
	.section	.nv.compat,"",@"SHT_CUDA_COMPAT_INFO"
	.align	4
        /*0000*/ 	.byte	0x02, 0x09, 0x01, 0x00, 0x02, 0x02, 0x02, 0x00, 0x02, 0x05, 0x05, 0x00, 0x03, 0x07, 0x01, 0x01
        /*0010*/ 	.byte	0x02, 0x03, 0x01, 0x00, 0x02, 0x06, 0x01, 0x00, 0x04, 0x0b, 0x08, 0x00, 0x09, 0x00, 0x00, 0x00
        /*0020*/ 	.byte	0x00, 0x00, 0x00, 0x00


//--------------------- .nv.info._ZN7cutlass13device_kernelINS_4gemm6kernel13GemmUniversalIN4cute5tupleIJiiiiEEENS1_10collective13CollectiveMmaINS1_35MainloopSm100TmaUmmaWarpSpecializedILi20ELi2ELi4ENS5_IJNS4_1CILi1EEESB_SB_EEEEENS5_IJNSA_ILi64EEENSA_ILi256EEENSA_ILi32EEEEEENS_12float_e4m3_tENS5_IJlSB_lEEENS_12float_e5m2_tENS5_IJSB_llEEENS4_8TiledMMAINS4_8MMA_AtomIJNS4_10MMA_TraitsINS4_19SM100_MMA_F8F6F4_SSEJSI_SK_fSE_SF_NS4_17integral_constantINS4_4UMMA5MajorELSS_0EEENSQ_ISS_LSS_1EEENSQ_INSR_7ScaleInELSV_0EEESW_EEEEEENS4_6LayoutISC_NS5_IJNSA_ILi0EEES10_S10_EEEEENS5_IJNS4_10UnderscoreES13_S13_EEEEENS4_13SM90_TMA_LOADENS4_14ComposedLayoutINS4_7SwizzleILi1ELi4ELi3EEENS4_18smem_ptr_flag_bitsILi8EEENSZ_INS5_IJNSA_ILi8EEESG_EEENS5_IJSG_SB_EEEEEEEvNS4_8identityES16_NS17_INS18_ILi3ELi4ELi3EEES1B_NSZ_INS5_IJNSA_ILi128EEES1C_EEENS5_IJSB_S1J_EEEEEEEvS1H_EENS_8epilogue10collective18CollectiveEpilogueINS1P_23Sm100TmaWarpSpecializedILi4ELi2ELi32ELb0ELb0EEEJSH_NS5_IJNSZ_ISE_SB_EES1U_EEESI_SJ_SI_SJ_NS1P_6fusion15FusionCallbacksIS1T_NS1W_17LinearCombinationISI_fSI_fLNS_15FloatRoundStyleE2EEESH_S1V_JEEENS4_5SM1004TMEM4LOAD26SM100_TMEM_LOAD_16dp32b32xES16_NS17_INS18_ILi2ELi4ELi3EEES1B_NSZ_INS5_IJS1C_SE_EEENS5_IJSE_SB_EEEEEEENS4_39AutoVectorizingCopyWithAssumedAlignmentILi128EEENS4_14SM90_TMA_STOREES2A_S2C_S2C_EEEvvEEEEvNT_6ParamsE --------------------------
	.section	.nv.info._ZN7cutlass13device_kernelINS_4gemm6kernel13GemmUniversalIN4cute5tupleIJiiiiEEENS1_10collective13CollectiveMmaINS1_35MainloopSm100TmaUmmaWarpSpecializedILi20ELi2ELi4ENS5_IJNS4_1CILi1EEESB_SB_EEEEENS5_IJNSA_ILi64EEENSA_ILi256EEENSA_ILi32EEEEEENS_12float_e4m3_tENS5_IJlSB_lEEENS_12float_e5m2_tENS5_IJSB_llEEENS4_8TiledMMAINS4_8MMA_AtomIJNS4_10MMA_TraitsINS4_19SM100_MMA_F8F6F4_SSEJSI_SK_fSE_SF_NS4_17integral_constantINS4_4UMMA5MajorELSS_0EEENSQ_ISS_LSS_1EEENSQ_INSR_7ScaleInELSV_0EEESW_EEEEEENS4_6LayoutISC_NS5_IJNSA_ILi0EEES10_S10_EEEEENS5_IJNS4_10UnderscoreES13_S13_EEEEENS4_13SM90_TMA_LOADENS4_14ComposedLayoutINS4_7SwizzleILi1ELi4ELi3EEENS4_18smem_ptr_flag_bitsILi8EEENSZ_INS5_IJNSA_ILi8EEESG_EEENS5_IJSG_SB_EEEEEEEvNS4_8identityES16_NS17_INS18_ILi3ELi4ELi3EEES1B_NSZ_INS5_IJNSA_ILi128EEES1C_EEENS5_IJSB_S1J_EEEEEEEvS1H_EENS_8epilogue10collective18CollectiveEpilogueINS1P_23Sm100TmaWarpSpecializedILi4ELi2ELi32ELb0ELb0EEEJSH_NS5_IJNSZ_ISE_SB_EES1U_EEESI_SJ_SI_SJ_NS1P_6fusion15FusionCallbacksIS1T_NS1W_17LinearCombinationISI_fSI_fLNS_15FloatRoundStyleE2EEESH_S1V_JEEENS4_5SM1004TMEM4LOAD26SM100_TMEM_LOAD_16dp32b32xES16_NS17_INS18_ILi2ELi4ELi3EEES1B_NSZ_INS5_IJS1C_SE_EEENS5_IJSE_SB_EEEEEEENS4_39AutoVectorizingCopyWithAssumedAlignmentILi128EEENS4_14SM90_TMA_STOREES2A_S2C_S2C_EEEvvEEEEvNT_6ParamsE,"",@"SHT_CUDA_INFO"
	.sectionflags	@""
	.align	4


	//----- nvinfo : EIATTR_CUDA_API_VERSION
	.align		4
        /*0000*/ 	.byte	0x04, 0x37
        /*0002*/ 	.short	(.L_32 - .L_31)
.L_31:
        /*0004*/ 	.word	0x00000082


	//----- nvinfo : EIATTR_KPARAM_INFO
	.align		4
.L_32:
        /*0008*/ 	.byte	0x04, 0x17
        /*000a*/ 	.short	(.L_34 - .L_33)
.L_33:
        /*000c*/ 	.word	0x00000000
        /*0010*/ 	.short	0x0000
        /*0012*/ 	.short	0x0000
        /*0014*/ 	.byte	0x00, 0xf0, 0x01, 0x20


	//----- nvinfo : EIATTR_AT_ENTRY_FRAGMENTS
	.align		4
.L_34:
        /*0018*/ 	.byte	0x04, 0x4f
        /*001a*/ 	.short	(.L_36 - .L_35)


	//   ....[0]....
.L_35:
        /*001c*/ 	.word	0x00000006


	//----- nvinfo : EIATTR_RESERVED_SMEM_USED
	.align		4
.L_36:
        /*0020*/ 	.byte	0x01, 0x41
	.zero		2


	//----- nvinfo : EIATTR_SPARSE_MMA_MASK
	.align		4
        /*0024*/ 	.byte	0x03, 0x50
        /*0026*/ 	.short	0x0000


	//----- nvinfo : EIATTR_TCGEN05_1CTA_USED
	.align		4
        /*0028*/ 	.byte	0x01, 0x51
	.zero		2


	//----- nvinfo : EIATTR_MAXREG_COUNT
	.align		4
        /*002c*/ 	.byte	0x03, 0x1b
        /*002e*/ 	.short	0x00ff


	//----- nvinfo : EIATTR_NUM_BARRIERS
	.align		4
        /*0030*/ 	.byte	0x02, 0x4c
        /*0032*/ 	.byte	0x07
	.zero		1


	//----- nvinfo : EIATTR_EXTERNS
	.align		4
        /*0034*/ 	.byte	0x04, 0x0f
        /*0036*/ 	.short	(.L_38 - .L_37)


	//   ....[0]....
	.align		4
.L_37:
        /*0038*/ 	.word	index@(__assertfail)


	//----- nvinfo : EIATTR_MERCURY_ISA_VERSION
	.align		4
.L_38:
        /*003c*/ 	.byte	0x03, 0x5f
        /*003e*/ 	.short	0x0101


	//----- nvinfo : EIATTR_INT_WARP_WIDE_INSTR_OFFSETS
	.align		4
        /*0040*/ 	.byte	0x04, 0x31
        /*0042*/ 	.short	(.L_40 - .L_39)


	//   ....[0]....
.L_39:
        /*0044*/ 	.word	0x000020d0


	//   ....[1]....
        /*0048*/ 	.word	0x00004320


	//   ....[2]....
        /*004c*/ 	.word	0x00004350


	//   ....[3]....
        /*0050*/ 	.word	0x000043a0


	//   ....[4]....
        /*0054*/ 	.word	0x00004cc0


	//   ....[5]....
        /*0058*/ 	.word	0x00004d20


	//   ....[6]....
        /*005c*/ 	.word	0x00004e00


	//   ....[7]....
        /*0060*/ 	.word	0x00004e70


	//   ....[8]....
        /*0064*/ 	.word	0x00004f80


	//   ....[9]....
        /*0068*/ 	.word	0x00005010


	//   ....[10]....
        /*006c*/ 	.word	0x000051e0


	//   ....[11]....
        /*0070*/ 	.word	0x00005340


	//----- nvinfo : EIATTR_COOP_GROUP_MASK_REGIDS
	.align		4
.L_40:
        /*0074*/ 	.byte	0x04, 0x29
        /*0076*/ 	.short	(.L_42 - .L_41)


	//   ....[0]....
.L_41:
        /*0078*/ 	.word	0xffffffff


	//   ....[1]....
        /*007c*/ 	.word	0xffffffff


	//   ....[2]....
        /*0080*/ 	.word	0xffffffff


	//   ....[3]....
        /*0084*/ 	.word	0xffffffff


	//   ....[4]....
        /*0088*/ 	.word	0xffffffff


	//   ....[5]....
        /*008c*/ 	.word	0xffffffff


	//   ....[6]....
        /*0090*/ 	.word	0xffffffff


	//   ....[7]....
        /*0094*/ 	.word	0xffffffff


	//   ....[8]....
        /*0098*/ 	.word	0xffffffff


	//   ....[9]....
        /*009c*/ 	.word	0xffffffff


	//   ....[10]....
        /*00a0*/ 	.word	0xffffffff


	//   ....[11]....
        /*00a4*/ 	.word	0xffffffff


	//   ....[12]....
        /*00a8*/ 	.word	0xffffffff


	//----- nvinfo : EIATTR_COOP_GROUP_INSTR_OFFSETS
	.align		4
.L_42:
        /*00ac*/ 	.byte	0x04, 0x28
        /*00ae*/ 	.short	(.L_44 - .L_43)


	//   ....[0]....
.L_43:
        /*00b0*/ 	.word	0x00000090


	//   ....[1]....
        /*00b4*/ 	.word	0x000004d0


	//   ....[2]....
        /*00b8*/ 	.word	0x00000870


	//   ....[3]....
        /*00bc*/ 	.word	0x00000a10


	//   ....[4]....
        /*00c0*/ 	.word	0x00000b10


	//   ....[5]....
        /*00c4*/ 	.word	0x00000c80


	//   ....[6]....
        /*00c8*/ 	.word	0x00000e20


	//   ....[7]....
        /*00cc*/ 	.word	0x00001fb0


	//   ....[8]....
        /*00d0*/ 	.word	0x00003690


	//   ....[9]....
        /*00d4*/ 	.word	0x000038a0


	//   ....[10]....
        /*00d8*/ 	.word	0x000038d0


	//   ....[11]....
        /*00dc*/ 	.word	0x00004210


	//   ....[12]....
        /*00e0*/ 	.word	0x00004440


	//----- nvinfo : EIATTR_VRC_CTA_INIT_COUNT
	.align		4
.L_44:
        /*00e4*/ 	.byte	0x02, 0x4a
        /*00e6*/ 	.byte	0x80
	.zero		1


	//----- nvinfo : EIATTR_SYSCALL_OFFSETS
	.align		4
        /*00e8*/ 	.byte	0x04, 0x46
        /*00ea*/ 	.short	(.L_46 - .L_45)


	//   ....[0]....
.L_45:
        /*00ec*/ 	.word	0x00005dc0


	//   ....[1]....
        /*00f0*/ 	.word	0x00005f00


	//   ....[2]....
        /*00f4*/ 	.word	0x00006700


	//   ....[3]....
        /*00f8*/ 	.word	0x000074a0


	//   ....[4]....
        /*00fc*/ 	.word	0x00008200


	//   ....[5]....
        /*0100*/ 	.word	0x00008f90


	//----- nvinfo : EIATTR_MBARRIER_INSTR_OFFSETS
	.align		4
.L_46:
        /*0104*/ 	.byte	0x04, 0x39
        /*0106*/ 	.short	(.L_48 - .L_47)


	//   ....[0]....
.L_47:
        /*0108*/ 	.word	0x000005d0
        /*010c*/ 	.word	0x000000ff
        /*0110*/ 	.word	0x00000000
        /*0114*/ 	.short	0x0100
        /*0116*/ 	.byte	0x05
	.zero		1


	//   ....[1]....
        /*0118*/ 	.word	0x000005e0
        /*011c*/ 	.word	0x000000ff
        /*0120*/ 	.word	0x000000a0
        /*0124*/ 	.short	0x0100
        /*0126*/ 	.byte	0x05
	.zero		1


	//   ....[2]....
        /*0128*/ 	.word	0x000005f0
        /*012c*/ 	.word	0x000000ff
        /*0130*/ 	.word	0x00000008
        /*0134*/ 	.short	0x0100
        /*0136*/ 	.byte	0x05
	.zero		1


	//   ....[3]....
        /*0138*/ 	.word	0x00000600
        /*013c*/ 	.word	0x000000ff
        /*0140*/ 	.word	0x000000a8
        /*0144*/ 	.short	0x0100
        /*0146*/ 	.byte	0x05
	.zero		1


	//   ....[4]....
        /*0148*/ 	.word	0x00000610
        /*014c*/ 	.word	0x000000ff
        /*0150*/ 	.word	0x00000010
        /*0154*/ 	.short	0x0100
        /*0156*/ 	.byte	0x05
	.zero		1


	//   ....[5]....
        /*0158*/ 	.word	0x00000620
        /*015c*/ 	.word	0x000000ff
        /*0160*/ 	.word	0x000000b0
        /*0164*/ 	.short	0x0100
        /*0166*/ 	.byte	0x05
	.zero		1


	//   ....[6]....
        /*0168*/ 	.word	0x00000630
        /*016c*/ 	.word	0x000000ff
        /*0170*/ 	.word	0x00000018
        /*0174*/ 	.short	0x0100
        /*0176*/ 	.byte	0x05
	.zero		1


	//   ....[7]....
        /*0178*/ 	.word	0x00000640
        /*017c*/ 	.word	0x000000ff
        /*0180*/ 	.word	0x000000b8
        /*0184*/ 	.short	0x0100
        /*0186*/ 	.byte	0x05
	.zero		1


	//   ....[8]....
        /*0188*/ 	.word	0x00000650
        /*018c*/ 	.word	0x000000ff
        /*0190*/ 	.word	0x00000020
        /*0194*/ 	.short	0x0100
        /*0196*/ 	.byte	0x05
	.zero		1


	//   ....[9]....
        /*0198*/ 	.word	0x00000660
        /*019c*/ 	.word	0x000000ff
        /*01a0*/ 	.word	0x000000c0
        /*01a4*/ 	.short	0x0100
        /*01a6*/ 	.byte	0x05
	.zero		1


	//   ....[10]....
        /*01a8*/ 	.word	0x00000670
        /*01ac*/ 	.word	0x000000ff
        /*01b0*/ 	.word	0x00000028
        /*01b4*/ 	.short	0x0100
        /*01b6*/ 	.byte	0x05
	.zero		1


	//   ....[11]....
        /*01b8*/ 	.word	0x00000680
        /*01bc*/ 	.word	0x000000ff
        /*01c0*/ 	.word	0x000000c8
        /*01c4*/ 	.short	0x0100
        /*01c6*/ 	.byte	0x05
	.zero		1


	//   ....[12]....
        /*01c8*/ 	.word	0x00000690
        /*01cc*/ 	.word	0x000000ff
        /*01d0*/ 	.word	0x00000030
        /*01d4*/ 	.short	0x0100
        /*01d6*/ 	.byte	0x05
	.zero		1


	//   ....[13]....
        /*01d8*/ 	.word	0x000006a0
        /*01dc*/ 	.word	0x000000ff
        /*01e0*/ 	.word	0x000000d0
        /*01e4*/ 	.short	0x0100
        /*01e6*/ 	.byte	0x05
	.zero		1


	//   ....[14]....
        /*01e8*/ 	.word	0x000006b0
        /*01ec*/ 	.word	0x000000ff
        /*01f0*/ 	.word	0x00000038
        /*01f4*/ 	.short	0x0100
        /*01f6*/ 	.byte	0x05
	.zero		1


	//   ....[15]....
        /*01f8*/ 	.word	0x000006c0
        /*01fc*/ 	.word	0x000000ff
        /*0200*/ 	.word	0x000000d8
        /*0204*/ 	.short	0x0100
        /*0206*/ 	.byte	0x05
	.zero		1


	//   ....[16]....
        /*0208*/ 	.word	0x000006d0
        /*020c*/ 	.word	0x000000ff
        /*0210*/ 	.word	0x00000040
        /*0214*/ 	.short	0x0100
        /*0216*/ 	.byte	0x05
	.zero		1


	//   ....[17]....
        /*0218*/ 	.word	0x000006e0
        /*021c*/ 	.word	0x000000ff
        /*0220*/ 	.word	0x000000e0
        /*0224*/ 	.short	0x0100
        /*0226*/ 	.byte	0x05
	.zero		1


	//   ....[18]....
        /*0228*/ 	.word	0x000006f0
        /*022c*/ 	.word	0x000000ff
        /*0230*/ 	.word	0x00000048
        /*0234*/ 	.short	0x0100
        /*0236*/ 	.byte	0x05
	.zero		1


	//   ....[19]....
        /*0238*/ 	.word	0x00000700
        /*023c*/ 	.word	0x000000ff
        /*0240*/ 	.word	0x000000e8
        /*0244*/ 	.short	0x0100
        /*0246*/ 	.byte	0x05
	.zero		1


	//   ....[20]....
        /*0248*/ 	.word	0x00000710
        /*024c*/ 	.word	0x000000ff
        /*0250*/ 	.word	0x00000050
        /*0254*/ 	.short	0x0100
        /*0256*/ 	.byte	0x05
	.zero		1


	//   ....[21]....
        /*0258*/ 	.word	0x00000720
        /*025c*/ 	.word	0x000000ff
        /*0260*/ 	.word	0x000000f0
        /*0264*/ 	.short	0x0100
        /*0266*/ 	.byte	0x05
	.zero		1


	//   ....[22]....
        /*0268*/ 	.word	0x00000730
        /*026c*/ 	.word	0x000000ff
        /*0270*/ 	.word	0x00000058
        /*0274*/ 	.short	0x0100
        /*0276*/ 	.byte	0x05
	.zero		1


	//   ....[23]....
        /*0278*/ 	.word	0x00000740
        /*027c*/ 	.word	0x000000ff
        /*0280*/ 	.word	0x000000f8
        /*0284*/ 	.short	0x0100
        /*0286*/ 	.byte	0x05
	.zero		1


	//   ....[24]....
        /*0288*/ 	.word	0x00000750
        /*028c*/ 	.word	0x000000ff
        /*0290*/ 	.word	0x00000060
        /*0294*/ 	.short	0x0100
        /*0296*/ 	.byte	0x05
	.zero		1


	//   ....[25]....
        /*0298*/ 	.word	0x00000760
        /*029c*/ 	.word	0x000000ff
        /*02a0*/ 	.word	0x00000100
        /*02a4*/ 	.short	0x0100
        /*02a6*/ 	.byte	0x05
	.zero		1


	//   ....[26]....
        /*02a8*/ 	.word	0x00000770
        /*02ac*/ 	.word	0x000000ff
        /*02b0*/ 	.word	0x00000068
        /*02b4*/ 	.short	0x0100
        /*02b6*/ 	.byte	0x05
	.zero		1


	//   ....[27]....
        /*02b8*/ 	.word	0x00000780
        /*02bc*/ 	.word	0x000000ff
        /*02c0*/ 	.word	0x00000108
        /*02c4*/ 	.short	0x0100
        /*02c6*/ 	.byte	0x05
	.zero		1


	//   ....[28]....
        /*02c8*/ 	.word	0x00000790
        /*02cc*/ 	.word	0x000000ff
        /*02d0*/ 	.word	0x00000070
        /*02d4*/ 	.short	0x0100
        /*02d6*/ 	.byte	0x05
	.zero		1


	//   ....[29]....
        /*02d8*/ 	.word	0x000007a0
        /*02dc*/ 	.word	0x000000ff
        /*02e0*/ 	.word	0x00000110
        /*02e4*/ 	.short	0x0100
        /*02e6*/ 	.byte	0x05
	.zero		1


	//   ....[30]....
        /*02e8*/ 	.word	0x000007b0
        /*02ec*/ 	.word	0x000000ff
        /*02f0*/ 	.word	0x00000078
        /*02f4*/ 	.short	0x0100
        /*02f6*/ 	.byte	0x05
	.zero		1


	//   ....[31]....
        /*02f8*/ 	.word	0x000007c0
        /*02fc*/ 	.word	0x000000ff
        /*0300*/ 	.word	0x00000118
        /*0304*/ 	.short	0x0100
        /*0306*/ 	.byte	0x05
	.zero		1


	//   ....[32]....
        /*0308*/ 	.word	0x000007d0
        /*030c*/ 	.word	0x000000ff
        /*0310*/ 	.word	0x00000080
        /*0314*/ 	.short	0x0100
        /*0316*/ 	.byte	0x05
	.zero		1


	//   ....[33]....
        /*0318*/ 	.word	0x000007e0
        /*031c*/ 	.word	0x000000ff
        /*0320*/ 	.word	0x00000120
        /*0324*/ 	.short	0x0100
        /*0326*/ 	.byte	0x05
	.zero		1


	//   ....[34]....
        /*0328*/ 	.word	0x000007f0
        /*032c*/ 	.word	0x000000ff
        /*0330*/ 	.word	0x00000088
        /*0334*/ 	.short	0x0100
        /*0336*/ 	.byte	0x05
	.zero		1


	//   ....[35]....
        /*0338*/ 	.word	0x00000800
        /*033c*/ 	.word	0x000000ff
        /*0340*/ 	.word	0x00000128
        /*0344*/ 	.short	0x0100
        /*0346*/ 	.byte	0x05
	.zero		1


	//   ....[36]....
        /*0348*/ 	.word	0x00000810
        /*034c*/ 	.word	0x000000ff
        /*0350*/ 	.word	0x00000090
        /*0354*/ 	.short	0x0100
        /*0356*/ 	.byte	0x05
	.zero		1


	//   ....[37]....
        /*0358*/ 	.word	0x00000820
        /*035c*/ 	.word	0x000000ff
        /*0360*/ 	.word	0x00000130
        /*0364*/ 	.short	0x0100
        /*0366*/ 	.byte	0x05
	.zero		1


	//   ....[38]....
        /*0368*/ 	.word	0x00000830
        /*036c*/ 	.word	0x000000ff
        /*0370*/ 	.word	0x00000098
        /*0374*/ 	.short	0x0100
        /*0376*/ 	.byte	0x05
	.zero		1


	//   ....[39]....
        /*0378*/ 	.word	0x00000840
        /*037c*/ 	.word	0x000000ff
        /*0380*/ 	.word	0x00000138
        /*0384*/ 	.short	0x0100
        /*0386*/ 	.byte	0x05
	.zero		1


	//   ....[40]....
        /*0388*/ 	.word	0x00000980
        /*038c*/ 	.word	0x000000ff
        /*0390*/ 	.word	0x00000140
        /*0394*/ 	.short	0x0100
        /*0396*/ 	.byte	0x07
	.zero		1


	//   ....[41]....
        /*0398*/ 	.word	0x00000990
        /*039c*/ 	.word	0x000000ff
        /*03a0*/ 	.word	0x00000160
        /*03a4*/ 	.short	0x0100
        /*03a6*/ 	.byte	0x07
	.zero		1


	//   ....[42]....
        /*03a8*/ 	.word	0x000009a0
        /*03ac*/ 	.word	0x000000ff
        /*03b0*/ 	.word	0x00000148
        /*03b4*/ 	.short	0x0100
        /*03b6*/ 	.byte	0x07
	.zero		1


	//   ....[43]....
        /*03b8*/ 	.word	0x000009b0
        /*03bc*/ 	.word	0x000000ff
        /*03c0*/ 	.word	0x00000168
        /*03c4*/ 	.short	0x0100
        /*03c6*/ 	.byte	0x07
	.zero		1


	//   ....[44]....
        /*03c8*/ 	.word	0x000009c0
        /*03cc*/ 	.word	0x000000ff
        /*03d0*/ 	.word	0x00000150
        /*03d4*/ 	.short	0x0100
        /*03d6*/ 	.byte	0x07
	.zero		1


	//   ....[45]....
        /*03d8*/ 	.word	0x000009d0
        /*03dc*/ 	.word	0x000000ff
        /*03e0*/ 	.word	0x00000170
        /*03e4*/ 	.short	0x0100
        /*03e6*/ 	.byte	0x07
	.zero		1


	//   ....[46]....
        /*03e8*/ 	.word	0x000009e0
        /*03ec*/ 	.word	0x000000ff
        /*03f0*/ 	.word	0x00000158
        /*03f4*/ 	.short	0x0100
        /*03f6*/ 	.byte	0x07
	.zero		1


	//   ....[47]....
        /*03f8*/ 	.word	0x000009f0
        /*03fc*/ 	.word	0x000000ff
        /*0400*/ 	.word	0x00000178
        /*0404*/ 	.short	0x0100
        /*0406*/ 	.byte	0x07
	.zero		1


	//   ....[48]....
        /*0408*/ 	.word	0x00000ae0
        /*040c*/ 	.word	0x000000ff
        /*0410*/ 	.word	0x00000180
        /*0414*/ 	.short	0x0100
        /*0416*/ 	.byte	0x05
	.zero		1


	//   ....[49]....
        /*0418*/ 	.word	0x00000af0
        /*041c*/ 	.word	0x000000ff
        /*0420*/ 	.word	0x00000188
        /*0424*/ 	.short	0x0100
        /*0426*/ 	.byte	0x05
	.zero		1


	//   ....[50]....
        /*0428*/ 	.word	0x00000c30
        /*042c*/ 	.word	0x000000ff
        /*0430*/ 	.word	0x00000190
        /*0434*/ 	.short	0x0100
        /*0436*/ 	.byte	0x05
	.zero		1


	//   ....[51]....
        /*0438*/ 	.word	0x00000c40
        /*043c*/ 	.word	0x000000ff
        /*0440*/ 	.word	0x000001a0
        /*0444*/ 	.short	0x0100
        /*0446*/ 	.byte	0x05
	.zero		1


	//   ....[52]....
        /*0448*/ 	.word	0x00000c50
        /*044c*/ 	.word	0x000000ff
        /*0450*/ 	.word	0x00000198
        /*0454*/ 	.short	0x0100
        /*0456*/ 	.byte	0x05
	.zero		1


	//   ....[53]....
        /*0458*/ 	.word	0x00000c60
        /*045c*/ 	.word	0x000000ff
        /*0460*/ 	.word	0x000001a8
        /*0464*/ 	.short	0x0100
        /*0466*/ 	.byte	0x05
	.zero		1


	//   ....[54]....
        /*0468*/ 	.word	0x00000d90
        /*046c*/ 	.word	0x000000ff
        /*0470*/ 	.word	0x000001b0
        /*0474*/ 	.short	0x0100
        /*0476*/ 	.byte	0x07
	.zero		1


	//   ....[55]....
        /*0478*/ 	.word	0x00000da0
        /*047c*/ 	.word	0x000000ff
        /*0480*/ 	.word	0x000001d0
        /*0484*/ 	.short	0x0100
        /*0486*/ 	.byte	0x07
	.zero		1


	//   ....[56]....
        /*0488*/ 	.word	0x00000db0
        /*048c*/ 	.word	0x000000ff
        /*0490*/ 	.word	0x000001b8
        /*0494*/ 	.short	0x0100
        /*0496*/ 	.byte	0x07
	.zero		1


	//   ....[57]....
        /*0498*/ 	.word	0x00000dc0
        /*049c*/ 	.word	0x000000ff
        /*04a0*/ 	.word	0x000001d8
        /*04a4*/ 	.short	0x0100
        /*04a6*/ 	.byte	0x07
	.zero		1


	//   ....[58]....
        /*04a8*/ 	.word	0x00000dd0
        /*04ac*/ 	.word	0x000000ff
        /*04b0*/ 	.word	0x000001c0
        /*04b4*/ 	.short	0x0100
        /*04b6*/ 	.byte	0x07
	.zero		1


	//   ....[59]....
        /*04b8*/ 	.word	0x00000de0
        /*04bc*/ 	.word	0x000000ff
        /*04c0*/ 	.word	0x000001e0
        /*04c4*/ 	.short	0x0100
        /*04c6*/ 	.byte	0x07
	.zero		1


	//   ....[60]....
        /*04c8*/ 	.word	0x00000df0
        /*04cc*/ 	.word	0x000000ff
        /*04d0*/ 	.word	0x000001c8
        /*04d4*/ 	.short	0x0100
        /*04d6*/ 	.byte	0x07
	.zero		1


	//   ....[61]....
        /*04d8*/ 	.word	0x00000e00
        /*04dc*/ 	.word	0x000000ff
        /*04e0*/ 	.word	0x000001e8
        /*04e4*/ 	.short	0x0100
        /*04e6*/ 	.byte	0x07
	.zero		1


	//   ....[62]....
        /*04e8*/ 	.word	0x00000ef0
        /*04ec*/ 	.word	0x000000ff
        /*04f0*/ 	.word	0x000001f0
        /*04f4*/ 	.short	0x0100
        /*04f6*/ 	.byte	0x05
	.zero		1


	//   ....[63]....
        /*04f8*/ 	.word	0x00000f00
        /*04fc*/ 	.word	0x000000ff
        /*0500*/ 	.word	0x00000200
        /*0504*/ 	.short	0x0100
        /*0506*/ 	.byte	0x05
	.zero		1


	//   ....[64]....
        /*0508*/ 	.word	0x00000f10
        /*050c*/ 	.word	0x000000ff
        /*0510*/ 	.word	0x000001f8
        /*0514*/ 	.short	0x0100
        /*0516*/ 	.byte	0x05
	.zero		1


	//   ....[65]....
        /*0518*/ 	.word	0x00000f20
        /*051c*/ 	.word	0x000000ff
        /*0520*/ 	.word	0x00000208
        /*0524*/ 	.short	0x0100
        /*0526*/ 	.byte	0x05
	.zero		1


	//   ....[66]....
        /*0528*/ 	.word	0x000017f0
        /*052c*/ 	.word	0x00000002
        /*0530*/ 	.word	0x00000200
        /*0534*/ 	.short	0x010a
        /*0536*/ 	.byte	0xff
	.zero		1


	//   ....[67]....
        /*0538*/ 	.word	0x00001820
        /*053c*/ 	.word	0x00000002
        /*0540*/ 	.word	0x000001f0
        /*0544*/ 	.short	0x0101
        /*0546*/ 	.byte	0xff
	.zero		1


	//   ....[68]....
        /*0548*/ 	.word	0x000018f0
        /*054c*/ 	.word	0x000000ff
        /*0550*/ 	.word	0x000000a0
        /*0554*/ 	.short	0x010a
        /*0556*/ 	.byte	0x08
	.zero		1


	//   ....[69]....
        /*0558*/ 	.word	0x000019a0
        /*055c*/ 	.word	0x000000ff
        /*0560*/ 	.word	0x000000a0
        /*0564*/ 	.short	0x010a
        /*0566*/ 	.byte	0x21
	.zero		1


	//   ....[70]....
        /*0568*/ 	.word	0x00001af0
        /*056c*/ 	.word	0x000000ff
        /*0570*/ 	.word	0x000000a0
        /*0574*/ 	.short	0x010a
        /*0576*/ 	.byte	0x08
	.zero		1


	//   ....[71]....
        /*0578*/ 	.word	0x00001c50
        /*057c*/ 	.word	0x000000ff
        /*0580*/ 	.word	0x00000188
        /*0584*/ 	.short	0x0101
        /*0586*/ 	.byte	0x04
	.zero		1


	//   ....[72]....
        /*0588*/ 	.word	0x00001c70
        /*058c*/ 	.word	0x000000ff
        /*0590*/ 	.word	0x000000a0
        /*0594*/ 	.short	0x010a
        /*0596*/ 	.byte	0x08
	.zero		1


	//   ....[73]....
        /*0598*/ 	.word	0x00001d00
        /*059c*/ 	.word	0x000000ff
        /*05a0*/ 	.word	0x000000a0
        /*05a4*/ 	.short	0x010a
        /*05a6*/ 	.byte	0x19
	.zero		1


	//   ....[74]....
        /*05a8*/ 	.word	0x00001e50
        /*05ac*/ 	.word	0x000000ff
        /*05b0*/ 	.word	0x000000a0
        /*05b4*/ 	.short	0x010a
        /*05b6*/ 	.byte	0x08
	.zero		1


	//   ....[75]....
        /*05b8*/ 	.word	0x00001fe0
        /*05bc*/ 	.word	0x00000002
        /*05c0*/ 	.word	0x00000190
        /*05c4*/ 	.short	0x010a
        /*05c6*/ 	.byte	0xff
	.zero		1


	//   ....[76]....
        /*05c8*/ 	.word	0x000020a0
        /*05cc*/ 	.word	0x00000002
        /*05d0*/ 	.word	0x00000000
        /*05d4*/ 	.short	0x0101
        /*05d6*/ 	.byte	0xff
	.zero		1


	//   ....[77]....
        /*05d8*/ 	.word	0x00002600
        /*05dc*/ 	.word	0x000000ff
        /*05e0*/ 	.word	0x00000000
        /*05e4*/ 	.short	0x010a
        /*05e6*/ 	.byte	0x05
	.zero		1


	//   ....[78]....
        /*05e8*/ 	.word	0x00002690
        /*05ec*/ 	.word	0x000000ff
        /*05f0*/ 	.word	0x00000000
        /*05f4*/ 	.short	0x010a
        /*05f6*/ 	.byte	0x05
	.zero		1


	//   ....[79]....
        /*05f8*/ 	.word	0x00002720
        /*05fc*/ 	.word	0x000000ff
        /*0600*/ 	.word	0x00000000
        /*0604*/ 	.short	0x010a
        /*0606*/ 	.byte	0x05
	.zero		1


	//   ....[80]....
        /*0608*/ 	.word	0x000027b0
        /*060c*/ 	.word	0x000000ff
        /*0610*/ 	.word	0x00000000
        /*0614*/ 	.short	0x010a
        /*0616*/ 	.byte	0x05
	.zero		1


	//   ....[81]....
        /*0618*/ 	.word	0x00002840
        /*061c*/ 	.word	0x000000ff
        /*0620*/ 	.word	0x00000000
        /*0624*/ 	.short	0x010a
        /*0626*/ 	.byte	0x05
	.zero		1


	//   ....[82]....
        /*0628*/ 	.word	0x000028d0
        /*062c*/ 	.word	0x000000ff
        /*0630*/ 	.word	0x00000000
        /*0634*/ 	.short	0x010a
        /*0636*/ 	.byte	0x05
	.zero		1


	//   ....[83]....
        /*0638*/ 	.word	0x00002960
        /*063c*/ 	.word	0x000000ff
        /*0640*/ 	.word	0x00000000
        /*0644*/ 	.short	0x010a
        /*0646*/ 	.byte	0x05
	.zero		1


	//   ....[84]....
        /*0648*/ 	.word	0x000029f0
        /*064c*/ 	.word	0x000000ff
        /*0650*/ 	.word	0x00000000
        /*0654*/ 	.short	0x010a
        /*0656*/ 	.byte	0x05
	.zero		1


	//   ....[85]....
        /*0658*/ 	.word	0x00002a80
        /*065c*/ 	.word	0x000000ff
        /*0660*/ 	.word	0x00000000
        /*0664*/ 	.short	0x010a
        /*0666*/ 	.byte	0x05
	.zero		1


	//   ....[86]....
        /*0668*/ 	.word	0x00002b10
        /*066c*/ 	.word	0x000000ff
        /*0670*/ 	.word	0x00000000
        /*0674*/ 	.short	0x010a
        /*0676*/ 	.byte	0x05
	.zero		1


	//   ....[87]....
        /*0678*/ 	.word	0x00002ba0
        /*067c*/ 	.word	0x000000ff
        /*0680*/ 	.word	0x00000000
        /*0684*/ 	.short	0x010a
        /*0686*/ 	.byte	0x05
	.zero		1


	//   ....[88]....
        /*0688*/ 	.word	0x00002c30
        /*068c*/ 	.word	0x000000ff
        /*0690*/ 	.word	0x00000000
        /*0694*/ 	.short	0x010a
        /*0696*/ 	.byte	0x05
	.zero		1


	//   ....[89]....
        /*0698*/ 	.word	0x00002cc0
        /*069c*/ 	.word	0x000000ff
        /*06a0*/ 	.word	0x00000000
        /*06a4*/ 	.short	0x010a
        /*06a6*/ 	.byte	0x05
	.zero		1


	//   ....[90]....
        /*06a8*/ 	.word	0x00002d50
        /*06ac*/ 	.word	0x000000ff
        /*06b0*/ 	.word	0x00000000
        /*06b4*/ 	.short	0x010a
        /*06b6*/ 	.byte	0x05
	.zero		1


	//   ....[91]....
        /*06b8*/ 	.word	0x00002de0
        /*06bc*/ 	.word	0x000000ff
        /*06c0*/ 	.word	0x00000000
        /*06c4*/ 	.short	0x010a
        /*06c6*/ 	.byte	0x05
	.zero		1


	//   ....[92]....
        /*06c8*/ 	.word	0x00002e70
        /*06cc*/ 	.word	0x000000ff
        /*06d0*/ 	.word	0x00000000
        /*06d4*/ 	.short	0x010a
        /*06d6*/ 	.byte	0x05
	.zero		1


	//   ....[93]....
        /*06d8*/ 	.word	0x00002f00
        /*06dc*/ 	.word	0x000000ff
        /*06e0*/ 	.word	0x00000000
        /*06e4*/ 	.short	0x010a
        /*06e6*/ 	.byte	0x05
	.zero		1


	//   ....[94]....
        /*06e8*/ 	.word	0x00002f90
        /*06ec*/ 	.word	0x000000ff
        /*06f0*/ 	.word	0x00000000
        /*06f4*/ 	.short	0x010a
        /*06f6*/ 	.byte	0x05
	.zero		1


	//   ....[95]....
        /*06f8*/ 	.word	0x00003020
        /*06fc*/ 	.word	0x000000ff
        /*0700*/ 	.word	0x00000000
        /*0704*/ 	.short	0x010a
        /*0706*/ 	.byte	0x05
	.zero		1


	//   ....[96]....
        /*0708*/ 	.word	0x000030c0
        /*070c*/ 	.word	0x00000000
        /*0710*/ 	.word	0x00000000
        /*0714*/ 	.short	0x010a
        /*0716*/ 	.byte	0xff
	.zero		1


	//   ....[97]....
        /*0718*/ 	.word	0x000031e0
        /*071c*/ 	.word	0x00000000
        /*0720*/ 	.word	0x000001f0
        /*0724*/ 	.short	0x010a
        /*0726*/ 	.byte	0xff
	.zero		1


	//   ....[98]....
        /*0728*/ 	.word	0x00003250
        /*072c*/ 	.word	0x00000000
        /*0730*/ 	.word	0x00000000
        /*0734*/ 	.short	0x0101
        /*0736*/ 	.byte	0xff
	.zero		1


	//   ....[99]....
        /*0738*/ 	.word	0x00003270
        /*073c*/ 	.word	0x000000ff
        /*0740*/ 	.word	0x000001a0
        /*0744*/ 	.short	0x010a
        /*0746*/ 	.byte	0x05
	.zero		1


	//   ....[100]....
        /*0748*/ 	.word	0x00003390
        /*074c*/ 	.word	0x00000000
        /*0750*/ 	.word	0x00000190
        /*0754*/ 	.short	0x010a
        /*0756*/ 	.byte	0xff
	.zero		1


	//   ....[101]....
        /*0758*/ 	.word	0x00003490
        /*075c*/ 	.word	0x00000000
        /*0760*/ 	.word	0x00000000
        /*0764*/ 	.short	0x0101
        /*0766*/ 	.byte	0xff
	.zero		1


	//   ....[102]....
        /*0768*/ 	.word	0x00003520
        /*076c*/ 	.word	0x000000ff
        /*0770*/ 	.word	0x000001a0
        /*0774*/ 	.short	0x0106
        /*0776*/ 	.byte	0x05
	.zero		1


	//   ....[103]....
        /*0778*/ 	.word	0x00003540
        /*077c*/ 	.word	0x000000ff
        /*0780*/ 	.word	0x000001a0
        /*0784*/ 	.short	0x010a
        /*0786*/ 	.byte	0x05
	.zero		1


	//   ....[104]....
        /*0788*/ 	.word	0x000035d0
        /*078c*/ 	.word	0x000000ff
        /*0790*/ 	.word	0x000001a0
        /*0794*/ 	.short	0x0106
        /*0796*/ 	.byte	0x04
	.zero		1


	//   ....[105]....
        /*0798*/ 	.word	0x00003610
        /*079c*/ 	.word	0x00000000
        /*07a0*/ 	.word	0x000001a0
        /*07a4*/ 	.short	0x010a
        /*07a6*/ 	.byte	0xff
	.zero		1


	//   ....[106]....
        /*07a8*/ 	.word	0x00003af0
        /*07ac*/ 	.word	0x00000000
        /*07b0*/ 	.word	0x00000190
        /*07b4*/ 	.short	0x010a
        /*07b6*/ 	.byte	0xff
	.zero		1


	//   ....[107]....
        /*07b8*/ 	.word	0x00003bf0
        /*07bc*/ 	.word	0x00000003
        /*07c0*/ 	.word	0x00000000
        /*07c4*/ 	.short	0x0101
        /*07c6*/ 	.byte	0xff
	.zero		1


	//   ....[108]....
        /*07c8*/ 	.word	0x00003c00
        /*07cc*/ 	.word	0x000000ff
        /*07d0*/ 	.word	0x00000000
        /*07d4*/ 	.short	0x010a
        /*07d6*/ 	.byte	0x04
	.zero		1


	//   ....[109]....
        /*07d8*/ 	.word	0x00003c20
        /*07dc*/ 	.word	0x000000ff
        /*07e0*/ 	.word	0x000001d0
        /*07e4*/ 	.short	0x010a
        /*07e6*/ 	.byte	0x09
	.zero		1


	//   ....[110]....
        /*07e8*/ 	.word	0x00003d60
        /*07ec*/ 	.word	0x000000ff
        /*07f0*/ 	.word	0x00000000
        /*07f4*/ 	.short	0x010a
        /*07f6*/ 	.byte	0x07
	.zero		1


	//   ....[111]....
        /*07f8*/ 	.word	0x00003e90
        /*07fc*/ 	.word	0x000000ff
        /*0800*/ 	.word	0x00000000
        /*0804*/ 	.short	0x010a
        /*0806*/ 	.byte	0x04
	.zero		1


	//   ....[112]....
        /*0808*/ 	.word	0x00004040
        /*080c*/ 	.word	0x000000ff
        /*0810*/ 	.word	0x00000000
        /*0814*/ 	.short	0x010a
        /*0816*/ 	.byte	0x05
	.zero		1


	//   ....[113]....
        /*0818*/ 	.word	0x000040d0
        /*081c*/ 	.word	0x000000ff
        /*0820*/ 	.word	0x00000000
        /*0824*/ 	.short	0x010a
        /*0826*/ 	.byte	0x05
	.zero		1


	//   ....[114]....
        /*0828*/ 	.word	0x00004160
        /*082c*/ 	.word	0x000000ff
        /*0830*/ 	.word	0x00000000
        /*0834*/ 	.short	0x010a
        /*0836*/ 	.byte	0x05
	.zero		1


	//   ....[115]....
        /*0838*/ 	.word	0x000041f0
        /*083c*/ 	.word	0x000000ff
        /*0840*/ 	.word	0x00000000
        /*0844*/ 	.short	0x010a
        /*0846*/ 	.byte	0x07
	.zero		1


	//   ....[116]....
        /*0848*/ 	.word	0x00004670
        /*084c*/ 	.word	0x00000000
        /*0850*/ 	.word	0x00000190
        /*0854*/ 	.short	0x010a
        /*0856*/ 	.byte	0xff
	.zero		1


	//   ....[117]....
        /*0858*/ 	.word	0x00004730
        /*085c*/ 	.word	0x00000000
        /*0860*/ 	.word	0x00000000
        /*0864*/ 	.short	0x0101
        /*0866*/ 	.byte	0xff
	.zero		1


	//   ....[118]....
        /*0868*/ 	.word	0x00004a50
        /*086c*/ 	.word	0x000000ff
        /*0870*/ 	.word	0x00000188
        /*0874*/ 	.short	0x010a
        /*0876*/ 	.byte	0x07
	.zero		1


	//   ....[119]....
        /*0878*/ 	.word	0x00004c40
        /*087c*/ 	.word	0x000000ff
        /*0880*/ 	.word	0x00000160
        /*0884*/ 	.short	0x010a
        /*0886*/ 	.byte	0x07
	.zero		1


	//   ....[120]....
        /*0888*/ 	.word	0x00004db0
        /*088c*/ 	.word	0x000000ff
        /*0890*/ 	.word	0x00000140
        /*0894*/ 	.short	0x010b
        /*0896*/ 	.byte	0x07
	.zero		1


	//   ....[121]....
        /*0898*/ 	.word	0x00004dc0
        /*089c*/ 	.word	0x000000ff
        /*08a0*/ 	.word	0x00000000
        /*08a4*/ 	.short	0x0101
        /*08a6*/ 	.byte	0x08
	.zero		1


	//   ....[122]....
        /*08a8*/ 	.word	0x00004dd0
        /*08ac*/ 	.word	0x000000ff
        /*08b0*/ 	.word	0x00000168
        /*08b4*/ 	.short	0x010a
        /*08b6*/ 	.byte	0x07
	.zero		1


	//   ....[123]....
        /*08b8*/ 	.word	0x00004f20
        /*08bc*/ 	.word	0x000000ff
        /*08c0*/ 	.word	0x00000148
        /*08c4*/ 	.short	0x010b
        /*08c6*/ 	.byte	0x07
	.zero		1


	//   ....[124]....
        /*08c8*/ 	.word	0x00004f30
        /*08cc*/ 	.word	0x000000ff
        /*08d0*/ 	.word	0x00000000
        /*08d4*/ 	.short	0x0101
        /*08d6*/ 	.byte	0x08
	.zero		1


	//   ....[125]....
        /*08d8*/ 	.word	0x00004f40
        /*08dc*/ 	.word	0x000000ff
        /*08e0*/ 	.word	0x00000170
        /*08e4*/ 	.short	0x010a
        /*08e6*/ 	.byte	0x07
	.zero		1


	//   ....[126]....
        /*08e8*/ 	.word	0x000050c0
        /*08ec*/ 	.word	0x000000ff
        /*08f0*/ 	.word	0x00000150
        /*08f4*/ 	.short	0x010b
        /*08f6*/ 	.byte	0x07
	.zero		1


	//   ....[127]....
        /*08f8*/ 	.word	0x00005100
        /*08fc*/ 	.word	0x000000ff
        /*0900*/ 	.word	0x00000000
        /*0904*/ 	.short	0x0101
        /*0906*/ 	.byte	0x08
	.zero		1


	//   ....[128]....
        /*0908*/ 	.word	0x00005140
        /*090c*/ 	.word	0x000000ff
        /*0910*/ 	.word	0x00000178
        /*0914*/ 	.short	0x010a
        /*0916*/ 	.byte	0x07
	.zero		1


	//   ....[129]....
        /*0918*/ 	.word	0x00005380
        /*091c*/ 	.word	0x000000ff
        /*0920*/ 	.word	0x00000158
        /*0924*/ 	.short	0x010b
        /*0926*/ 	.byte	0x07
	.zero		1


	//   ....[130]....
        /*0928*/ 	.word	0x000053a0
        /*092c*/ 	.word	0x000000ff
        /*0930*/ 	.word	0x00000000
        /*0934*/ 	.short	0x0101
        /*0936*/ 	.byte	0x0d
	.zero		1


	//   ....[131]....
        /*0938*/ 	.word	0x000053d0
        /*093c*/ 	.word	0x000000ff
        /*0940*/ 	.word	0x00000160
        /*0944*/ 	.short	0x010a
        /*0946*/ 	.byte	0x07
	.zero		1


	//   ....[132]....
        /*0948*/ 	.word	0x000053f0
        /*094c*/ 	.word	0x000000ff
        /*0950*/ 	.word	0x00000168
        /*0954*/ 	.short	0x010a
        /*0956*/ 	.byte	0x07
	.zero		1


	//   ....[133]....
        /*0958*/ 	.word	0x00005410
        /*095c*/ 	.word	0x000000ff
        /*0960*/ 	.word	0x00000170
        /*0964*/ 	.short	0x010a
        /*0966*/ 	.byte	0x07
	.zero		1


	//   ....[134]....
        /*0968*/ 	.word	0x00005450
        /*096c*/ 	.word	0x00000000
        /*0970*/ 	.word	0x00000178
        /*0974*/ 	.short	0x010a
        /*0976*/ 	.byte	0xff
	.zero		1


	//   ....[135]....
        /*0978*/ 	.word	0x00005790
        /*097c*/ 	.word	0x00000000
        /*0980*/ 	.word	0x00000190
        /*0984*/ 	.short	0x010a
        /*0986*/ 	.byte	0xff
	.zero		1


	//   ....[136]....
        /*0988*/ 	.word	0x000058a0
        /*098c*/ 	.word	0x00000000
        /*0990*/ 	.word	0x00000000
        /*0994*/ 	.short	0x0101
        /*0996*/ 	.byte	0xff
	.zero		1


	//   ....[137]....
        /*0998*/ 	.word	0x000062c0
        /*099c*/ 	.word	0x00000002
        /*09a0*/ 	.word	0x00000140
        /*09a4*/ 	.short	0x010a
        /*09a6*/ 	.byte	0xff
	.zero		1


	//   ....[138]....
        /*09a8*/ 	.word	0x00006300
        /*09ac*/ 	.word	0x00000071
        /*09b0*/ 	.word	0x000001b0
        /*09b4*/ 	.short	0x010a
        /*09b6*/ 	.byte	0xff
	.zero		1


	//   ....[139]....
        /*09b8*/ 	.word	0x00006440
        /*09bc*/ 	.word	0x00000002
        /*09c0*/ 	.word	0x00000140
        /*09c4*/ 	.short	0x010a
        /*09c6*/ 	.byte	0xff
	.zero		1


	//   ....[140]....
        /*09c8*/ 	.word	0x00006560
        /*09cc*/ 	.word	0x00000000
        /*09d0*/ 	.word	0x00000000
        /*09d4*/ 	.short	0x0101
        /*09d6*/ 	.byte	0xff
	.zero		1


	//   ....[141]....
        /*09d8*/ 	.word	0x000065e0
        /*09dc*/ 	.word	0x00000071
        /*09e0*/ 	.word	0x000001b0
        /*09e4*/ 	.short	0x010a
        /*09e6*/ 	.byte	0xff
	.zero		1


	//   ....[142]....
        /*09e8*/ 	.word	0x00007130
        /*09ec*/ 	.word	0x00000000
        /*09f0*/ 	.word	0x00000140
        /*09f4*/ 	.short	0x010a
        /*09f6*/ 	.byte	0xff
	.zero		1


	//   ....[143]....
        /*09f8*/ 	.word	0x000071f0
        /*09fc*/ 	.word	0x00000000
        /*0a00*/ 	.word	0x00000140
        /*0a04*/ 	.short	0x010a
        /*0a06*/ 	.byte	0xff
	.zero		1


	//   ....[144]....
        /*0a08*/ 	.word	0x00007320
        /*0a0c*/ 	.word	0x00000000
        /*0a10*/ 	.word	0x00000000
        /*0a14*/ 	.short	0x0101
        /*0a16*/ 	.byte	0xff
	.zero		1


	//   ....[145]....
        /*0a18*/ 	.word	0x00007e90
        /*0a1c*/ 	.word	0x00000000
        /*0a20*/ 	.word	0x00000140
        /*0a24*/ 	.short	0x010a
        /*0a26*/ 	.byte	0xff
	.zero		1


	//   ....[146]....
        /*0a28*/ 	.word	0x00007f50
        /*0a2c*/ 	.word	0x00000000
        /*0a30*/ 	.word	0x00000140
        /*0a34*/ 	.short	0x010a
        /*0a36*/ 	.byte	0xff
	.zero		1


	//   ....[147]....
        /*0a38*/ 	.word	0x00008080
        /*0a3c*/ 	.word	0x00000000
        /*0a40*/ 	.word	0x00000000
        /*0a44*/ 	.short	0x0101
        /*0a46*/ 	.byte	0xff
	.zero		1


	//   ....[148]....
        /*0a48*/ 	.word	0x00008c20
        /*0a4c*/ 	.word	0x00000000
        /*0a50*/ 	.word	0x00000140
        /*0a54*/ 	.short	0x010a
        /*0a56*/ 	.byte	0xff
	.zero		1


	//   ....[149]....
        /*0a58*/ 	.word	0x00008ce0
        /*0a5c*/ 	.word	0x00000000
        /*0a60*/ 	.word	0x00000140
        /*0a64*/ 	.short	0x010a
        /*0a66*/ 	.byte	0xff
	.zero		1


	//   ....[150]....
        /*0a68*/ 	.word	0x00008e10
        /*0a6c*/ 	.word	0x00000000
        /*0a70*/ 	.word	0x00000000
        /*0a74*/ 	.short	0x0101
        /*0a76*/ 	.byte	0xff
	.zero		1


	//   ....[151]....
        /*0a78*/ 	.word	0x00009250
        /*0a7c*/ 	.word	0x000000ff
        /*0a80*/ 	.word	0x00000000
        /*0a84*/ 	.short	0x0101
        /*0a86*/ 	.byte	0x05
	.zero		1


	//   ....[152]....
        /*0a88*/ 	.word	0x00009a90
        /*0a8c*/ 	.word	0x00000002
        /*0a90*/ 	.word	0x00000200
        /*0a94*/ 	.short	0x010a
        /*0a96*/ 	.byte	0xff
	.zero		1


	//   ....[153]....
        /*0a98*/ 	.word	0x00009af0
        /*0a9c*/ 	.word	0x00000002
        /*0aa0*/ 	.word	0x000000a0
        /*0aa4*/ 	.short	0x010a
        /*0aa6*/ 	.byte	0xff
	.zero		1


	//   ....[154]....
        /*0aa8*/ 	.word	0x00009b50
        /*0aac*/ 	.word	0x00000002
        /*0ab0*/ 	.word	0x000000a0
        /*0ab4*/ 	.short	0x010a
        /*0ab6*/ 	.byte	0xff
	.zero		1


	//   ....[155]....
        /*0ab8*/ 	.word	0x00009ba0
        /*0abc*/ 	.word	0x00000002
        /*0ac0*/ 	.word	0x00000190
        /*0ac4*/ 	.short	0x010a
        /*0ac6*/ 	.byte	0xff
	.zero		1


	//   ....[156]....
        /*0ac8*/ 	.word	0x00009c00
        /*0acc*/ 	.word	0x00000000
        /*0ad0*/ 	.word	0x00000000
        /*0ad4*/ 	.short	0x010a
        /*0ad6*/ 	.byte	0xff
	.zero		1


	//   ....[157]....
        /*0ad8*/ 	.word	0x00009c60
        /*0adc*/ 	.word	0x00000000
        /*0ae0*/ 	.word	0x00000000
        /*0ae4*/ 	.short	0x010a
        /*0ae6*/ 	.byte	0xff
	.zero		1


	//   ....[158]....
        /*0ae8*/ 	.word	0x00009cc0
        /*0aec*/ 	.word	0x00000000
        /*0af0*/ 	.word	0x00000000
        /*0af4*/ 	.short	0x010a
        /*0af6*/ 	.byte	0xff
	.zero		1


	//   ....[159]....
        /*0af8*/ 	.word	0x00009d20
        /*0afc*/ 	.word	0x00000000
        /*0b00*/ 	.word	0x00000000
        /*0b04*/ 	.short	0x010a
        /*0b06*/ 	.byte	0xff
	.zero		1


	//   ....[160]....
        /*0b08*/ 	.word	0x00009d80
        /*0b0c*/ 	.word	0x00000000
        /*0b10*/ 	.word	0x00000000
        /*0b14*/ 	.short	0x010a
        /*0b16*/ 	.byte	0xff
	.zero		1


	//   ....[161]....
        /*0b18*/ 	.word	0x00009de0
        /*0b1c*/ 	.word	0x00000000
        /*0b20*/ 	.word	0x00000000
        /*0b24*/ 	.short	0x010a
        /*0b26*/ 	.byte	0xff
	.zero		1


	//   ....[162]....
        /*0b28*/ 	.word	0x00009e40
        /*0b2c*/ 	.word	0x00000000
        /*0b30*/ 	.word	0x00000000
        /*0b34*/ 	.short	0x010a
        /*0b36*/ 	.byte	0xff
	.zero		1


	//   ....[163]....
        /*0b38*/ 	.word	0x00009ea0
        /*0b3c*/ 	.word	0x00000000
        /*0b40*/ 	.word	0x00000000
        /*0b44*/ 	.short	0x010a
        /*0b46*/ 	.byte	0xff
	.zero		1


	//   ....[164]....
        /*0b48*/ 	.word	0x00009f00
        /*0b4c*/ 	.word	0x00000000
        /*0b50*/ 	.word	0x00000000
        /*0b54*/ 	.short	0x010a
        /*0b56*/ 	.byte	0xff
	.zero		1


	//   ....[165]....
        /*0b58*/ 	.word	0x00009f60
        /*0b5c*/ 	.word	0x00000000
        /*0b60*/ 	.word	0x00000000
        /*0b64*/ 	.short	0x010a
        /*0b66*/ 	.byte	0xff
	.zero		1


	//   ....[166]....
        /*0b68*/ 	.word	0x00009fc0
        /*0b6c*/ 	.word	0x00000000
        /*0b70*/ 	.word	0x00000000
        /*0b74*/ 	.short	0x010a
        /*0b76*/ 	.byte	0xff
	.zero		1


	//   ....[167]....
        /*0b78*/ 	.word	0x0000a020
        /*0b7c*/ 	.word	0x00000000
        /*0b80*/ 	.word	0x00000000
        /*0b84*/ 	.short	0x010a
        /*0b86*/ 	.byte	0xff
	.zero		1


	//   ....[168]....
        /*0b88*/ 	.word	0x0000a080
        /*0b8c*/ 	.word	0x00000000
        /*0b90*/ 	.word	0x00000000
        /*0b94*/ 	.short	0x010a
        /*0b96*/ 	.byte	0xff
	.zero		1


	//   ....[169]....
        /*0b98*/ 	.word	0x0000a0e0
        /*0b9c*/ 	.word	0x00000000
        /*0ba0*/ 	.word	0x00000000
        /*0ba4*/ 	.short	0x010a
        /*0ba6*/ 	.byte	0xff
	.zero		1


	//   ....[170]....
        /*0ba8*/ 	.word	0x0000a140
        /*0bac*/ 	.word	0x00000000
        /*0bb0*/ 	.word	0x00000000
        /*0bb4*/ 	.short	0x010a
        /*0bb6*/ 	.byte	0xff
	.zero		1


	//   ....[171]....
        /*0bb8*/ 	.word	0x0000a1a0
        /*0bbc*/ 	.word	0x00000000
        /*0bc0*/ 	.word	0x00000000
        /*0bc4*/ 	.short	0x010a
        /*0bc6*/ 	.byte	0xff
	.zero		1


	//   ....[172]....
        /*0bc8*/ 	.word	0x0000a200
        /*0bcc*/ 	.word	0x00000000
        /*0bd0*/ 	.word	0x00000000
        /*0bd4*/ 	.short	0x010a
        /*0bd6*/ 	.byte	0xff
	.zero		1


	//   ....[173]....
        /*0bd8*/ 	.word	0x0000a260
        /*0bdc*/ 	.word	0x00000000
        /*0be0*/ 	.word	0x00000000
        /*0be4*/ 	.short	0x010a
        /*0be6*/ 	.byte	0xff
	.zero		1


	//   ....[174]....
        /*0be8*/ 	.word	0x0000a2c0
        /*0bec*/ 	.word	0x00000000
        /*0bf0*/ 	.word	0x00000000
        /*0bf4*/ 	.short	0x010a
        /*0bf6*/ 	.byte	0xff
	.zero		1


	//   ....[175]....
        /*0bf8*/ 	.word	0x0000a310
        /*0bfc*/ 	.word	0x00000000
        /*0c00*/ 	.word	0x000001f0
        /*0c04*/ 	.short	0x010a
        /*0c06*/ 	.byte	0xff
	.zero		1


	//   ....[176]....
        /*0c08*/ 	.word	0x0000a370
        /*0c0c*/ 	.word	0x00000000
        /*0c10*/ 	.word	0x000001a0
        /*0c14*/ 	.short	0x010a
        /*0c16*/ 	.byte	0xff
	.zero		1


	//   ....[177]....
        /*0c18*/ 	.word	0x0000a3c0
        /*0c1c*/ 	.word	0x00000000
        /*0c20*/ 	.word	0x00000190
        /*0c24*/ 	.short	0x010a
        /*0c26*/ 	.byte	0xff
	.zero		1


	//   ....[178]....
        /*0c28*/ 	.word	0x0000a420
        /*0c2c*/ 	.word	0x00000000
        /*0c30*/ 	.word	0x000001a0
        /*0c34*/ 	.short	0x010a
        /*0c36*/ 	.byte	0xff
	.zero		1


	//   ....[179]....
        /*0c38*/ 	.word	0x0000a470
        /*0c3c*/ 	.word	0x00000000
        /*0c40*/ 	.word	0x00000190
        /*0c44*/ 	.short	0x010a
        /*0c46*/ 	.byte	0xff
	.zero		1


	//   ....[180]....
        /*0c48*/ 	.word	0x0000a4d0
        /*0c4c*/ 	.word	0x00000002
        /*0c50*/ 	.word	0x000001d0
        /*0c54*/ 	.short	0x010a
        /*0c56*/ 	.byte	0xff
	.zero		1


	//   ....[181]....
        /*0c58*/ 	.word	0x0000a530
        /*0c5c*/ 	.word	0x00000000
        /*0c60*/ 	.word	0x00000000
        /*0c64*/ 	.short	0x010a
        /*0c66*/ 	.byte	0xff
	.zero		1


	//   ....[182]....
        /*0c68*/ 	.word	0x0000a590
        /*0c6c*/ 	.word	0x00000000
        /*0c70*/ 	.word	0x00000000
        /*0c74*/ 	.short	0x010a
        /*0c76*/ 	.byte	0xff
	.zero		1


	//   ....[183]....
        /*0c78*/ 	.word	0x0000a5f0
        /*0c7c*/ 	.word	0x00000000
        /*0c80*/ 	.word	0x00000000
        /*0c84*/ 	.short	0x010a
        /*0c86*/ 	.byte	0xff
	.zero		1


	//   ....[184]....
        /*0c88*/ 	.word	0x0000a650
        /*0c8c*/ 	.word	0x00000000
        /*0c90*/ 	.word	0x00000000
        /*0c94*/ 	.short	0x010a
        /*0c96*/ 	.byte	0xff
	.zero		1


	//   ....[185]....
        /*0c98*/ 	.word	0x0000a6b0
        /*0c9c*/ 	.word	0x00000000
        /*0ca0*/ 	.word	0x00000000
        /*0ca4*/ 	.short	0x010a
        /*0ca6*/ 	.byte	0xff
	.zero		1


	//   ....[186]....
        /*0ca8*/ 	.word	0x0000a700
        /*0cac*/ 	.word	0x00000000
        /*0cb0*/ 	.word	0x00000190
        /*0cb4*/ 	.short	0x010a
        /*0cb6*/ 	.byte	0xff
	.zero		1


	//   ....[187]....
        /*0cb8*/ 	.word	0x0000a760
        /*0cbc*/ 	.word	0x00000000
        /*0cc0*/ 	.word	0x00000188
        /*0cc4*/ 	.short	0x010a
        /*0cc6*/ 	.byte	0xff
	.zero		1


	//   ....[188]....
        /*0cc8*/ 	.word	0x0000a7c0
        /*0ccc*/ 	.word	0x00000000
        /*0cd0*/ 	.word	0x00000160
        /*0cd4*/ 	.short	0x010a
        /*0cd6*/ 	.byte	0xff
	.zero		1


	//   ....[189]....
        /*0cd8*/ 	.word	0x0000a820
        /*0cdc*/ 	.word	0x00000000
        /*0ce0*/ 	.word	0x00000168
        /*0ce4*/ 	.short	0x010a
        /*0ce6*/ 	.byte	0xff
	.zero		1


	//   ....[190]....
        /*0ce8*/ 	.word	0x0000a880
        /*0cec*/ 	.word	0x00000000
        /*0cf0*/ 	.word	0x00000170
        /*0cf4*/ 	.short	0x010a
        /*0cf6*/ 	.byte	0xff
	.zero		1


	//   ....[191]....
        /*0cf8*/ 	.word	0x0000a8e0
        /*0cfc*/ 	.word	0x00000000
        /*0d00*/ 	.word	0x00000178
        /*0d04*/ 	.short	0x010a
        /*0d06*/ 	.byte	0xff
	.zero		1


	//   ....[192]....
        /*0d08*/ 	.word	0x0000a940
        /*0d0c*/ 	.word	0x00000000
        /*0d10*/ 	.word	0x00000160
        /*0d14*/ 	.short	0x010a
        /*0d16*/ 	.byte	0xff
	.zero		1


	//   ....[193]....
        /*0d18*/ 	.word	0x0000a9a0
        /*0d1c*/ 	.word	0x00000000
        /*0d20*/ 	.word	0x00000168
        /*0d24*/ 	.short	0x010a
        /*0d26*/ 	.byte	0xff
	.zero		1


	//   ....[194]....
        /*0d28*/ 	.word	0x0000aa00
        /*0d2c*/ 	.word	0x00000000
        /*0d30*/ 	.word	0x00000170
        /*0d34*/ 	.short	0x010a
        /*0d36*/ 	.byte	0xff
	.zero		1


	//   ....[195]....
        /*0d38*/ 	.word	0x0000aa50
        /*0d3c*/ 	.word	0x00000000
        /*0d40*/ 	.word	0x00000190
        /*0d44*/ 	.short	0x010a
        /*0d46*/ 	.byte	0xff
	.zero		1


	//   ....[196]....
        /*0d48*/ 	.word	0x0000aaa0
        /*0d4c*/ 	.word	0x00000002
        /*0d50*/ 	.word	0x00000140
        /*0d54*/ 	.short	0x010a
        /*0d56*/ 	.byte	0xff
	.zero		1


	//   ....[197]....
        /*0d58*/ 	.word	0x0000aaf0
        /*0d5c*/ 	.word	0x00000071
        /*0d60*/ 	.word	0x000001b0
        /*0d64*/ 	.short	0x010a
        /*0d66*/ 	.byte	0xff
	.zero		1


	//   ....[198]....
        /*0d68*/ 	.word	0x0000ab40
        /*0d6c*/ 	.word	0x00000000
        /*0d70*/ 	.word	0x00000140
        /*0d74*/ 	.short	0x010a
        /*0d76*/ 	.byte	0xff
	.zero		1


	//   ....[199]....
        /*0d78*/ 	.word	0x0000ab90
        /*0d7c*/ 	.word	0x00000000
        /*0d80*/ 	.word	0x00000140
        /*0d84*/ 	.short	0x010a
        /*0d86*/ 	.byte	0xff
	.zero		1


	//   ....[200]....
        /*0d88*/ 	.word	0x0000abe0
        /*0d8c*/ 	.word	0x00000000
        /*0d90*/ 	.word	0x00000140
        /*0d94*/ 	.short	0x010a
        /*0d96*/ 	.byte	0xff
	.zero		1


	//----- nvinfo : EIATTR_NUM_MBARRIERS
	.align		4
.L_48:
        /*0d98*/ 	.byte	0x03, 0x38
        /*0d9a*/ 	.short	0x0042


	//----- nvinfo : EIATTR_EXIT_INSTR_OFFSETS
	.align		4
        /*0d9c*/ 	.byte	0x04, 0x1c
        /*0d9e*/ 	.short	(.L_50 - .L_49)


	//   ....[0]....
.L_49:
        /*0da0*/ 	.word	0x000030f0


	//   ....[1]....
        /*0da4*/ 	.word	0x000035e0


	//   ....[2]....
        /*0da8*/ 	.word	0x00003640


	//   ....[3]....
        /*0dac*/ 	.word	0x00004450


	//   ....[4]....
        /*0db0*/ 	.word	0x00005480


	//   ....[5]....
        /*0db4*/ 	.word	0x000054c0


	//   ....[6]....
        /*0db8*/ 	.word	0x00009a80


	//----- nvinfo : EIATTR_MAX_THREADS
	.align		4
.L_50:
        /*0dbc*/ 	.byte	0x04, 0x05
        /*0dbe*/ 	.short	(.L_52 - .L_51)
.L_51:
        /*0dc0*/ 	.word	0x00000100
        /*0dc4*/ 	.word	0x00000001
        /*0dc8*/ 	.word	0x00000001


	//----- nvinfo : EIATTR_CRS_STACK_SIZE
	.align		4
.L_52:
        /*0dcc*/ 	.byte	0x04, 0x1e
        /*0dce*/ 	.short	(.L_54 - .L_53)
.L_53:
        /*0dd0*/ 	.word	0x00000000


	//----- nvinfo : EIATTR_CBANK_PARAM_SIZE
	.align		4
.L_54:
        /*0dd4*/ 	.byte	0x03, 0x19
        /*0dd6*/ 	.short	0x0800


	//----- nvinfo : EIATTR_PARAM_CBANK
	.align		4
        /*0dd8*/ 	.byte	0x04, 0x0a
        /*0dda*/ 	.short	(.L_56 - .L_55)
	.align		4
.L_55:
        /*0ddc*/ 	.word	index@(.nv.constant0._ZN7cutlass13device_kernelINS_4gemm6kernel13GemmUniversalIN4cute5tupleIJiiiiEEENS1_10collective13CollectiveMmaINS1_35MainloopSm100TmaUmmaWarpSpecializedILi20ELi2ELi4ENS5_IJNS4_1CILi1EEESB_SB_EEEEENS5_IJNSA_ILi64EEENSA_ILi256EEENSA_ILi32EEEEEENS_12float_e4m3_tENS5_IJlSB_lEEENS_12float_e5m2_tENS5_IJSB_llEEENS4_8TiledMMAINS4_8MMA_AtomIJNS4_10MMA_TraitsINS4_19SM100_MMA_F8F6F4_SSEJSI_SK_fSE_SF_NS4_17integral_constantINS4_4UMMA5MajorELSS_0EEENSQ_ISS_LSS_1EEENSQ_INSR_7ScaleInELSV_0EEESW_EEEEEENS4_6LayoutISC_NS5_IJNSA_ILi0EEES10_S10_EEEEENS5_IJNS4_10UnderscoreES13_S13_EEEEENS4_13SM90_TMA_LOADENS4_14ComposedLayoutINS4_7SwizzleILi1ELi4ELi3EEENS4_18smem_ptr_flag_bitsILi8EEENSZ_INS5_IJNSA_ILi8EEESG_EEENS5_IJSG_SB_EEEEEEEvNS4_8identityES16_NS17_INS18_ILi3ELi4ELi3EEES1B_NSZ_INS5_IJNSA_ILi128EEES1C_EEENS5_IJSB_S1J_EEEEEEEvS1H_EENS_8epilogue10collective18CollectiveEpilogueINS1P_23Sm100TmaWarpSpecializedILi4ELi2ELi32ELb0ELb0EEEJSH_NS5_IJNSZ_ISE_SB_EES1U_EEESI_SJ_SI_SJ_NS1P_6fusion15FusionCallbacksIS1T_NS1W_17LinearCombinationISI_fSI_fLNS_15FloatRoundStyleE2EEESH_S1V_JEEENS4_5SM1004TMEM4LOAD26SM100_TMEM_LOAD_16dp32b32xES16_NS17_INS18_ILi2ELi4ELi3EEES1B_NSZ_INS5_IJS1C_SE_EEENS5_IJSE_SB_EEEEEEENS4_39AutoVectorizingCopyWithAssumedAlignmentILi128EEENS4_14SM90_TMA_STOREES2A_S2C_S2C_EEEvvEEEEvNT_6ParamsE)
        /*0de0*/ 	.short	0x0380
        /*0de2*/ 	.short	0x0800


	//----- nvinfo : EIATTR_SW_WAR
	.align		4
.L_56:
        /*0de4*/ 	.byte	0x04, 0x36
        /*0de6*/ 	.short	(.L_58 - .L_57)
.L_57:
        /*0de8*/ 	.word	0x00000008
.L_58:


//--------------------- .nv.callgraph             --------------------------
	.section	.nv.callgraph,"",@"SHT_CUDA_CALLGRAPH"
	.align	4
	.sectionentsize	8
	.align		4
        /*0000*/ 	.word	0x00000000
	.align		4
        /*0004*/ 	.word	0xffffffff
	.align		4
        /*0008*/ 	.word	index@(_ZN7cutlass13device_kernelINS_4gemm6kernel13GemmUniversalIN4cute5tupleIJiiiiEEENS1_10collective13CollectiveMmaINS1_35MainloopSm100TmaUmmaWarpSpecializedILi20ELi2ELi4ENS5_IJNS4_1CILi1EEESB_SB_EEEEENS5_IJNSA_ILi64EEENSA_ILi256EEENSA_ILi32EEEEEENS_12float_e4m3_tENS5_IJlSB_lEEENS_12float_e5m2_tENS5_IJSB_llEEENS4_8TiledMMAINS4_8MMA_AtomIJNS4_10MMA_TraitsINS4_19SM100_MMA_F8F6F4_SSEJSI_SK_fSE_SF_NS4_17integral_constantINS4_4UMMA5MajorELSS_0EEENSQ_ISS_LSS_1EEENSQ_INSR_7ScaleInELSV_0EEESW_EEEEEENS4_6LayoutISC_NS5_IJNSA_ILi0EEES10_S10_EEEEENS5_IJNS4_10UnderscoreES13_S13_EEEEENS4_13SM90_TMA_LOADENS4_14ComposedLayoutINS4_7SwizzleILi1ELi4ELi3EEENS4_18smem_ptr_flag_bitsILi8EEENSZ_INS5_IJNSA_ILi8EEESG_EEENS5_IJSG_SB_EEEEEEEvNS4_8identityES16_NS17_INS18_ILi3ELi4ELi3EEES1B_NSZ_INS5_IJNSA_ILi128EEES1C_EEENS5_IJSB_S1J_EEEEEEEvS1H_EENS_8epilogue10collective18CollectiveEpilogueINS1P_23Sm100TmaWarpSpecializedILi4ELi2ELi32ELb0ELb0EEEJSH_NS5_IJNSZ_ISE_SB_EES1U_EEESI_SJ_SI_SJ_NS1P_6fusion15FusionCallbacksIS1T_NS1W_17LinearCombinationISI_fSI_fLNS_15FloatRoundStyleE2EEESH_S1V_JEEENS4_5SM1004TMEM4LOAD26SM100_TMEM_LOAD_16dp32b32xES16_NS17_INS18_ILi2ELi4ELi3EEES1B_NSZ_INS5_IJS1C_SE_EEENS5_IJSE_SB_EEEEEEENS4_39AutoVectorizingCopyWithAssumedAlignmentILi128EEENS4_14SM90_TMA_STOREES2A_S2C_S2C_EEEvvEEEEvNT_6ParamsE)
	.align		4
        /*000c*/ 	.word	index@(__assertfail)
	.align		4
        /*0010*/ 	.word	0x00000000
	.align		4
        /*0014*/ 	.word	0xfffffffe
	.align		4
        /*0018*/ 	.word	0x00000000
	.align		4
        /*001c*/ 	.word	0xfffffffd
	.align		4
        /*0020*/ 	.word	0x00000000
	.align		4
        /*0024*/ 	.word	0xfffffffc


//--------------------- .nv.constant4             --------------------------
	.section	.nv.constant4,"a",@progbits
	.align	8
	.align		8
.nv.constant4:
        /*0000*/ 	.dword	__assertfail
	.align		8
        /*0008*/ 	.dword	__unnamed_1
	.align		8
        /*0010*/ 	.dword	__unnamed_2
	.align		8
        /*0018*/ 	.dword	__unnamed_3
	.align		8
        /*0020*/ 	.dword	_ZN40_INTERNAL_00740cb0_4_k_cu_4ba0a3a8_357954cuda3std3__45__cpo5beginE
	.align		8
        /*0028*/ 	.dword	_ZN40_INTERNAL_00740cb0_4_k_cu_4ba0a3a8_357954cuda3std3__45__cpo3endE
	.align		8
        /*0030*/ 	.dword	_ZN40_INTERNAL_00740cb0_4_k_cu_4ba0a3a8_357954cuda3std3__45__cpo6cbeginE
	.align		8
        /*0038*/ 	.dword	_ZN40_INTERNAL_00740cb0_4_k_cu_4ba0a3a8_357954cuda3std3__45__cpo4cendE
	.align		8
        /*0040*/ 	.dword	_ZN40_INTERNAL_00740cb0_4_k_cu_4ba0a3a8_357954cuda3std3__442_GLOBAL__N__00740cb0_4_k_cu_4ba0a3a8_357956ignoreE
	.align		8
        /*0048*/ 	.dword	_ZN40_INTERNAL_00740cb0_4_k_cu_4ba0a3a8_357954cuda3std3__419piecewise_constructE
	.align		8
        /*0050*/ 	.dword	_ZN40_INTERNAL_00740cb0_4_k_cu_4ba0a3a8_357954cuda3std3__48in_placeE
	.align		8
        /*0058*/ 	.dword	_ZN40_INTERNAL_00740cb0_4_k_cu_4ba0a3a8_357954cuda3std6ranges3__45__cpo4swapE
	.align		8
        /*0060*/ 	.dword	_ZN40_INTERNAL_00740cb0_4_k_cu_4ba0a3a8_357954cuda3std6ranges3__45__cpo9iter_moveE
	.align		8
        /*0068*/ 	.dword	_ZN40_INTERNAL_00740cb0_4_k_cu_4ba0a3a8_357954cute7productE
	.align		8
        /*0070*/ 	.dword	_ZN40_INTERNAL_00740cb0_4_k_cu_4ba0a3a8_357954cute1_E
	.align		8
        /*0078*/ 	.dword	$str$25
	.align		8
        /*0080*/ 	.dword	$str$26
	.align		8
        /*0088*/ 	.dword	$str$27
	.align		8
        /*0090*/ 	.dword	$str$28


//--------------------- .text._ZN7cutlass13device_kernelINS_4gemm6kernel13GemmUniversalIN4cute5tupleIJiiiiEEENS1_10collective13CollectiveMmaINS1_35MainloopSm100TmaUmmaWarpSpecializedILi20ELi2ELi4ENS5_IJNS4_1CILi1EEESB_SB_EEEEENS5_IJNSA_ILi64EEENSA_ILi256EEENSA_ILi32EEEEEENS_12float_e4m3_tENS5_IJlSB_lEEENS_12float_e5m2_tENS5_IJSB_llEEENS4_8TiledMMAINS4_8MMA_AtomIJNS4_10MMA_TraitsINS4_19SM100_MMA_F8F6F4_SSEJSI_SK_fSE_SF_NS4_17integral_constantINS4_4UMMA5MajorELSS_0EEENSQ_ISS_LSS_1EEENSQ_INSR_7ScaleInELSV_0EEESW_EEEEEENS4_6LayoutISC_NS5_IJNSA_ILi0EEES10_S10_EEEEENS5_IJNS4_10UnderscoreES13_S13_EEEEENS4_13SM90_TMA_LOADENS4_14ComposedLayoutINS4_7SwizzleILi1ELi4ELi3EEENS4_18smem_ptr_flag_bitsILi8EEENSZ_INS5_IJNSA_ILi8EEESG_EEENS5_IJSG_SB_EEEEEEEvNS4_8identityES16_NS17_INS18_ILi3ELi4ELi3EEES1B_NSZ_INS5_IJNSA_ILi128EEES1C_EEENS5_IJSB_S1J_EEEEEEEvS1H_EENS_8epilogue10collective18CollectiveEpilogueINS1P_23Sm100TmaWarpSpecializedILi4ELi2ELi32ELb0ELb0EEEJSH_NS5_IJNSZ_ISE_SB_EES1U_EEESI_SJ_SI_SJ_NS1P_6fusion15FusionCallbacksIS1T_NS1W_17LinearCombinationISI_fSI_fLNS_15FloatRoundStyleE2EEESH_S1V_JEEENS4_5SM1004TMEM4LOAD26SM100_TMEM_LOAD_16dp32b32xES16_NS17_INS18_ILi2ELi4ELi3EEES1B_NSZ_INS5_IJS1C_SE_EEENS5_IJSE_SB_EEEEEEENS4_39AutoVectorizingCopyWithAssumedAlignmentILi128EEENS4_14SM90_TMA_STOREES2A_S2C_S2C_EEEvvEEEEvNT_6ParamsE --------------------------
	.section	.text._ZN7cutlass13device_kernelINS_4gemm6kernel13GemmUniversalIN4cute5tupleIJiiiiEEENS1_10collective13CollectiveMmaINS1_35MainloopSm100TmaUmmaWarpSpecializedILi20ELi2ELi4ENS5_IJNS4_1CILi1EEESB_SB_EEEEENS5_IJNSA_ILi64EEENSA_ILi256EEENSA_ILi32EEEEEENS_12float_e4m3_tENS5_IJlSB_lEEENS_12float_e5m2_tENS5_IJSB_llEEENS4_8TiledMMAINS4_8MMA_AtomIJNS4_10MMA_TraitsINS4_19SM100_MMA_F8F6F4_SSEJSI_SK_fSE_SF_NS4_17integral_constantINS4_4UMMA5MajorELSS_0EEENSQ_ISS_LSS_1EEENSQ_INSR_7ScaleInELSV_0EEESW_EEEEEENS4_6LayoutISC_NS5_IJNSA_ILi0EEES10_S10_EEEEENS5_IJNS4_10UnderscoreES13_S13_EEEEENS4_13SM90_TMA_LOADENS4_14ComposedLayoutINS4_7SwizzleILi1ELi4ELi3EEENS4_18smem_ptr_flag_bitsILi8EEENSZ_INS5_IJNSA_ILi8EEESG_EEENS5_IJSG_SB_EEEEEEEvNS4_8identityES16_NS17_INS18_ILi3ELi4ELi3EEES1B_NSZ_INS5_IJNSA_ILi128EEES1C_EEENS5_IJSB_S1J_EEEEEEEvS1H_EENS_8epilogue10collective18CollectiveEpilogueINS1P_23Sm100TmaWarpSpecializedILi4ELi2ELi32ELb0ELb0EEEJSH_NS5_IJNSZ_ISE_SB_EES1U_EEESI_SJ_SI_SJ_NS1P_6fusion15FusionCallbacksIS1T_NS1W_17LinearCombinationISI_fSI_fLNS_15FloatRoundStyleE2EEESH_S1V_JEEENS4_5SM1004TMEM4LOAD26SM100_TMEM_LOAD_16dp32b32xES16_NS17_INS18_ILi2ELi4ELi3EEES1B_NSZ_INS5_IJS1C_SE_EEENS5_IJSE_SB_EEEEEEENS4_39AutoVectorizingCopyWithAssumedAlignmentILi128EEENS4_14SM90_TMA_STOREES2A_S2C_S2C_EEEvvEEEEvNT_6ParamsE,"ax",@progbits
	.align	128
.text._ZN7cutlass13device_kernelINS_4gemm6kernel13GemmUniversalIN4cute5tupleIJiiiiEEENS1_10collective13CollectiveMmaINS1_35MainloopSm100TmaUmmaWarpSpecializedILi20ELi2ELi4ENS5_IJNS4_1CILi1EEESB_SB_EEEEENS5_IJNSA_ILi64EEENSA_ILi256EEENSA_ILi32EEEEEENS_12float_e4m3_tENS5_IJlSB_lEEENS_12float_e5m2_tENS5_IJSB_llEEENS4_8TiledMMAINS4_8MMA_AtomIJNS4_10MMA_TraitsINS4_19SM100_MMA_F8F6F4_SSEJSI_SK_fSE_SF_NS4_17integral_constantINS4_4UMMA5MajorELSS_0EEENSQ_ISS_LSS_1EEENSQ_INSR_7ScaleInELSV_0EEESW_EEEEEENS4_6LayoutISC_NS5_IJNSA_ILi0EEES10_S10_EEEEENS5_IJNS4_10UnderscoreES13_S13_EEEEENS4_13SM90_TMA_LOADENS4_14ComposedLayoutINS4_7SwizzleILi1ELi4ELi3EEENS4_18smem_ptr_flag_bitsILi8EEENSZ_INS5_IJNSA_ILi8EEESG_EEENS5_IJSG_SB_EEEEEEEvNS4_8identityES16_NS17_INS18_ILi3ELi4ELi3EEES1B_NSZ_INS5_IJNSA_ILi128EEES1C_EEENS5_IJSB_S1J_EEEEEEEvS1H_EENS_8epilogue10collective18CollectiveEpilogueINS1P_23Sm100TmaWarpSpecializedILi4ELi2ELi32ELb0ELb0EEEJSH_NS5_IJNSZ_ISE_SB_EES1U_EEESI_SJ_SI_SJ_NS1P_6fusion15FusionCallbacksIS1T_NS1W_17LinearCombinationISI_fSI_fLNS_15FloatRoundStyleE2EEESH_S1V_JEEENS4_5SM1004TMEM4LOAD26SM100_TMEM_LOAD_16dp32b32xES16_NS17_INS18_ILi2ELi4ELi3EEES1B_NSZ_INS5_IJS1C_SE_EEENS5_IJSE_SB_EEEEEEENS4_39AutoVectorizingCopyWithAssumedAlignmentILi128EEENS4_14SM90_TMA_STOREES2A_S2C_S2C_EEEvvEEEEvNT_6ParamsE:
        .type           _ZN7cutlass13device_kernelINS_4gemm6kernel13GemmUniversalIN4cute5tupleIJiiiiEEENS1_10collective13CollectiveMmaINS1_35MainloopSm100TmaUmmaWarpSpecializedILi20ELi2ELi4ENS5_IJNS4_1CILi1EEESB_SB_EEEEENS5_IJNSA_ILi64EEENSA_ILi256EEENSA_ILi32EEEEEENS_12float_e4m3_tENS5_IJlSB_lEEENS_12float_e5m2_tENS5_IJSB_llEEENS4_8TiledMMAINS4_8MMA_AtomIJNS4_10MMA_TraitsINS4_19SM100_MMA_F8F6F4_SSEJSI_SK_fSE_SF_NS4_17integral_constantINS4_4UMMA5MajorELSS_0EEENSQ_ISS_LSS_1EEENSQ_INSR_7ScaleInELSV_0EEESW_EEEEEENS4_6LayoutISC_NS5_IJNSA_ILi0EEES10_S10_EEEEENS5_IJNS4_10UnderscoreES13_S13_EEEEENS4_13SM90_TMA_LOADENS4_14ComposedLayoutINS4_7SwizzleILi1ELi4ELi3EEENS4_18smem_ptr_flag_bitsILi8EEENSZ_INS5_IJNSA_ILi8EEESG_EEENS5_IJSG_SB_EEEEEEEvNS4_8identityES16_NS17_INS18_ILi3ELi4ELi3EEES1B_NSZ_INS5_IJNSA_ILi128EEES1C_EEENS5_IJSB_S1J_EEEEEEEvS1H_EENS_8epilogue10collective18CollectiveEpilogueINS1P_23Sm100TmaWarpSpecializedILi4ELi2ELi32ELb0ELb0EEEJSH_NS5_IJNSZ_ISE_SB_EES1U_EEESI_SJ_SI_SJ_NS1P_6fusion15FusionCallbacksIS1T_NS1W_17LinearCombinationISI_fSI_fLNS_15FloatRoundStyleE2EEESH_S1V_JEEENS4_5SM1004TMEM4LOAD26SM100_TMEM_LOAD_16dp32b32xES16_NS17_INS18_ILi2ELi4ELi3EEES1B_NSZ_INS5_IJS1C_SE_EEENS5_IJSE_SB_EEEEEEENS4_39AutoVectorizingCopyWithAssumedAlignmentILi128EEENS4_14SM90_TMA_STOREES2A_S2C_S2C_EEEvvEEEEvNT_6ParamsE,@function
        .size           _ZN7cutlass13device_kernelINS_4gemm6kernel13GemmUniversalIN4cute5tupleIJiiiiEEENS1_10collective13CollectiveMmaINS1_35MainloopSm100TmaUmmaWarpSpecializedILi20ELi2ELi4ENS5_IJNS4_1CILi1EEESB_SB_EEEEENS5_IJNSA_ILi64EEENSA_ILi256EEENSA_ILi32EEEEEENS_12float_e4m3_tENS5_IJlSB_lEEENS_12float_e5m2_tENS5_IJSB_llEEENS4_8TiledMMAINS4_8MMA_AtomIJNS4_10MMA_TraitsINS4_19SM100_MMA_F8F6F4_SSEJSI_SK_fSE_SF_NS4_17integral_constantINS4_4UMMA5MajorELSS_0EEENSQ_ISS_LSS_1EEENSQ_INSR_7ScaleInELSV_0EEESW_EEEEEENS4_6LayoutISC_NS5_IJNSA_ILi0EEES10_S10_EEEEENS5_IJNS4_10UnderscoreES13_S13_EEEEENS4_13SM90_TMA_LOADENS4_14ComposedLayoutINS4_7SwizzleILi1ELi4ELi3EEENS4_18smem_ptr_flag_bitsILi8EEENSZ_INS5_IJNSA_ILi8EEESG_EEENS5_IJSG_SB_EEEEEEEvNS4_8identityES16_NS17_INS18_ILi3ELi4ELi3EEES1B_NSZ_INS5_IJNSA_ILi128EEES1C_EEENS5_IJSB_S1J_EEEEEEEvS1H_EENS_8epilogue10collective18CollectiveEpilogueINS1P_23Sm100TmaWarpSpecializedILi4ELi2ELi32ELb0ELb0EEEJSH_NS5_IJNSZ_ISE_SB_EES1U_EEESI_SJ_SI_SJ_NS1P_6fusion15FusionCallbacksIS1T_NS1W_17LinearCombinationISI_fSI_fLNS_15FloatRoundStyleE2EEESH_S1V_JEEENS4_5SM1004TMEM4LOAD26SM100_TMEM_LOAD_16dp32b32xES16_NS17_INS18_ILi2ELi4ELi3EEES1B_NSZ_INS5_IJS1C_SE_EEENS5_IJSE_SB_EEEEEEENS4_39AutoVectorizingCopyWithAssumedAlignmentILi128EEENS4_14SM90_TMA_STOREES2A_S2C_S2C_EEEvvEEEEvNT_6ParamsE,(.L_x_219 - _ZN7cutlass13device_kernelINS_4gemm6kernel13GemmUniversalIN4cute5tupleIJiiiiEEENS1_10collective13CollectiveMmaINS1_35MainloopSm100TmaUmmaWarpSpecializedILi20ELi2ELi4ENS5_IJNS4_1CILi1EEESB_SB_EEEEENS5_IJNSA_ILi64EEENSA_ILi256EEENSA_ILi32EEEEEENS_12float_e4m3_tENS5_IJlSB_lEEENS_12float_e5m2_tENS5_IJSB_llEEENS4_8TiledMMAINS4_8MMA_AtomIJNS4_10MMA_TraitsINS4_19SM100_MMA_F8F6F4_SSEJSI_SK_fSE_SF_NS4_17integral_constantINS4_4UMMA5MajorELSS_0EEENSQ_ISS_LSS_1EEENSQ_INSR_7ScaleInELSV_0EEESW_EEEEEENS4_6LayoutISC_NS5_IJNSA_ILi0EEES10_S10_EEEEENS5_IJNS4_10UnderscoreES13_S13_EEEEENS4_13SM90_TMA_LOADENS4_14ComposedLayoutINS4_7SwizzleILi1ELi4ELi3EEENS4_18smem_ptr_flag_bitsILi8EEENSZ_INS5_IJNSA_ILi8EEESG_EEENS5_IJSG_SB_EEEEEEEvNS4_8identityES16_NS17_INS18_ILi3ELi4ELi3EEES1B_NSZ_INS5_IJNSA_ILi128EEES1C_EEENS5_IJSB_S1J_EEEEEEEvS1H_EENS_8epilogue10collective18CollectiveEpilogueINS1P_23Sm100TmaWarpSpecializedILi4ELi2ELi32ELb0ELb0EEEJSH_NS5_IJNSZ_ISE_SB_EES1U_EEESI_SJ_SI_SJ_NS1P_6fusion15FusionCallbacksIS1T_NS1W_17LinearCombinationISI_fSI_fLNS_15FloatRoundStyleE2EEESH_S1V_JEEENS4_5SM1004TMEM4LOAD26SM100_TMEM_LOAD_16dp32b32xES16_NS17_INS18_ILi2ELi4ELi3EEES1B_NSZ_INS5_IJS1C_SE_EEENS5_IJSE_SB_EEEEEEENS4_39AutoVectorizingCopyWithAssumedAlignmentILi128EEENS4_14SM90_TMA_STOREES2A_S2C_S2C_EEEvvEEEEvNT_6ParamsE)
        .other          _ZN7cutlass13device_kernelINS_4gemm6kernel13GemmUniversalIN4cute5tupleIJiiiiEEENS1_10collective13CollectiveMmaINS1_35MainloopSm100TmaUmmaWarpSpecializedILi20ELi2ELi4ENS5_IJNS4_1CILi1EEESB_SB_EEEEENS5_IJNSA_ILi64EEENSA_ILi256EEENSA_ILi32EEEEEENS_12float_e4m3_tENS5_IJlSB_lEEENS_12float_e5m2_tENS5_IJSB_llEEENS4_8TiledMMAINS4_8MMA_AtomIJNS4_10MMA_TraitsINS4_19SM100_MMA_F8F6F4_SSEJSI_SK_fSE_SF_NS4_17integral_constantINS4_4UMMA5MajorELSS_0EEENSQ_ISS_LSS_1EEENSQ_INSR_7ScaleInELSV_0EEESW_EEEEEENS4_6LayoutISC_NS5_IJNSA_ILi0EEES10_S10_EEEEENS5_IJNS4_10UnderscoreES13_S13_EEEEENS4_13SM90_TMA_LOADENS4_14ComposedLayoutINS4_7SwizzleILi1ELi4ELi3EEENS4_18smem_ptr_flag_bitsILi8EEENSZ_INS5_IJNSA_ILi8EEESG_EEENS5_IJSG_SB_EEEEEEEvNS4_8identityES16_NS17_INS18_ILi3ELi4ELi3EEES1B_NSZ_INS5_IJNSA_ILi128EEES1C_EEENS5_IJSB_S1J_EEEEEEEvS1H_EENS_8epilogue10collective18CollectiveEpilogueINS1P_23Sm100TmaWarpSpecializedILi4ELi2ELi32ELb0ELb0EEEJSH_NS5_IJNSZ_ISE_SB_EES1U_EEESI_SJ_SI_SJ_NS1P_6fusion15FusionCallbacksIS1T_NS1W_17LinearCombinationISI_fSI_fLNS_15FloatRoundStyleE2EEESH_S1V_JEEENS4_5SM1004TMEM4LOAD26SM100_TMEM_LOAD_16dp32b32xES16_NS17_INS18_ILi2ELi4ELi3EEES1B_NSZ_INS5_IJS1C_SE_EEENS5_IJSE_SB_EEEEEEENS4_39AutoVectorizingCopyWithAssumedAlignmentILi128EEENS4_14SM90_TMA_STOREES2A_S2C_S2C_EEEvvEEEEvNT_6ParamsE,@"STO_CUDA_ENTRY STV_DEFAULT"
_ZN7cutlass13device_kernelINS_4gemm6kernel13GemmUniversalIN4cute5tupleIJiiiiEEENS1_10collective13CollectiveMmaINS1_35MainloopSm100TmaUmmaWarpSpecializedILi20ELi2ELi4ENS5_IJNS4_1CILi1EEESB_SB_EEEEENS5_IJNSA_ILi64EEENSA_ILi256EEENSA_ILi32EEEEEENS_12float_e4m3_tENS5_IJlSB_lEEENS_12float_e5m2_tENS5_IJSB_llEEENS4_8TiledMMAINS4_8MMA_AtomIJNS4_10MMA_TraitsINS4_19SM100_MMA_F8F6F4_SSEJSI_SK_fSE_SF_NS4_17integral_constantINS4_4UMMA5MajorELSS_0EEENSQ_ISS_LSS_1EEENSQ_INSR_7ScaleInELSV_0EEESW_EEEEEENS4_6LayoutISC_NS5_IJNSA_ILi0EEES10_S10_EEEEENS5_IJNS4_10UnderscoreES13_S13_EEEEENS4_13SM90_TMA_LOADENS4_14ComposedLayoutINS4_7SwizzleILi1ELi4ELi3EEENS4_18smem_ptr_flag_bitsILi8EEENSZ_INS5_IJNSA_ILi8EEESG_EEENS5_IJSG_SB_EEEEEEEvNS4_8identityES16_NS17_INS18_ILi3ELi4ELi3EEES1B_NSZ_INS5_IJNSA_ILi128EEES1C_EEENS5_IJSB_S1J_EEEEEEEvS1H_EENS_8epilogue10collective18CollectiveEpilogueINS1P_23Sm100TmaWarpSpecializedILi4ELi2ELi32ELb0ELb0EEEJSH_NS5_IJNSZ_ISE_SB_EES1U_EEESI_SJ_SI_SJ_NS1P_6fusion15FusionCallbacksIS1T_NS1W_17LinearCombinationISI_fSI_fLNS_15FloatRoundStyleE2EEESH_S1V_JEEENS4_5SM1004TMEM4LOAD26SM100_TMEM_LOAD_16dp32b32xES16_NS17_INS18_ILi2ELi4ELi3EEES1B_NSZ_INS5_IJS1C_SE_EEENS5_IJSE_SB_EEEEEEENS4_39AutoVectorizingCopyWithAssumedAlignmentILi128EEENS4_14SM90_TMA_STOREES2A_S2C_S2C_EEEvvEEEEvNT_6ParamsE:
[----:B------:R-:W1:Y:S01]  /*0000*/  LDC R1, c[0x0][0x37c] ;  /* 0x0000df00ff017b82 */ /* 0x000e620000000800 */
[----:B------:R-:W2:Y:S01]  /*0010*/  S2R R108, SR_TID.X ;  /* 0x00000000006c7919 */ /* 0x000ea20000002100 */
[----:B------:R-:W3:Y:S01]  /*0020*/  LDCU.64 UR4, c[0x0][0x890] ;  /* 0x00011200ff0477ac */ /* 0x000ee20008000a00 */
[----:B------:R-:W-:Y:S02]  /*0030*/  PRMT R96, RZ, 0x7610, R96 ;  /* 0x00007610ff607816 */ /* 0x000fe40000000060 */
[----:B------:R-:W-:Y:S01]  /*0040*/  ELECT P5, URZ, PT ;  /* 0x0000000000ff782f */ /* 0x000fe200038a0000 */
[----:B------:R-:W4:Y:S01]  /*0050*/  LDCU.64 UR46, c[0x0][0x358] ;  /* 0x00006b00ff2e77ac */ /* 0x000f220008000a00 */
[----:B---3--:R-:W-:-:S04]  /*0060*/  UISETP.NE.U32.AND UP0, UPT, UR4, URZ, UPT ;  /* 0x000000ff0400728c */ /* 0x008fc8000bf05070 */
[----:B------:R-:W-:Y:S01]  /*0070*/  UISETP.NE.AND.EX UP0, UPT, UR5, URZ, UPT, UP0 ;  /* 0x000000ff0500728c */ /* 0x000fe2000bf05300 */
[----:B--2---:R-:W-:-:S05]  /*0080*/  SHF.R.U32.HI R101, RZ, 0x5, R108 ;  /* 0x00000005ff657819 */ /* 0x004fca000001166c */
[----:B------:R-:W2:Y:S02]  /*0090*/  SHFL.IDX PT, R0, R101, RZ, 0x1f ;  /* 0x00001fff65007589 */ /* 0x000ea400000e0000 */
[----:B--2---:R-:W-:Y:S01]  /*00a0*/  R2UR UR8, R0 ;  /* 0x00000000000872ca */ /* 0x004fe200000e0000 */
[----:B-1--4-:R-:W-:-:S14]  /*00b0*/  BRA.U UP0, `(.L_x_0) ;  /* 0x00000001002c7547 */ /* 0x012fdc000b800000 */
[----:B------:R-:W1:Y:S02]  /*00c0*/  LDCU.64 UR6, c[0x0][0x888] ;  /* 0x00011100ff0677ac */ /* 0x000e640008000a00 */
[----:B-1----:R-:W-:-:S04]  /*00d0*/  UISETP.NE.U32.AND UP0, UPT, UR6, URZ, UPT ;  /* 0x000000ff0600728c */ /* 0x002fc8000bf05070 */
[----:B------:R-:W-:-:S09]  /*00e0*/  UISETP.NE.AND.EX UP0, UPT, UR7, URZ, UPT, UP0 ;  /* 0x000000ff0700728c */ /* 0x000fd2000bf05300 */
[----:B------:R-:W-:Y:S05]  /*00f0*/  BRA.U !UP0, `(.L_x_1) ;  /* 0x0000000108107547 */ /* 0x000fea000b800000 */
[----:B------:R-:W1:Y:S02]  /*0100*/  LDC.64 R2, c[0x0][0x888] ;  /* 0x00022200ff027b82 */ /* 0x000e640000000a00 */
[----:B-1----:R1:W5:Y:S01]  /*0110*/  LDG.E R49, desc[UR46][R2.64] ;  /* 0x0000002e02317981 */ /* 0x002362000c1e1900 */
[----:B------:R-:W-:Y:S01]  /*0120*/  HFMA2 R96, -RZ, RZ, 0, 5.9604644775390625e-08 ;  /* 0x00000001ff607431 */ /* 0x000fe200000001ff */
[----:B------:R-:W-:Y:S05]  /*0130*/  BRA `(.L_x_0) ;  /* 0x00000000000c7947 */ /* 0x000fea0003800000 */
.L_x_1:
[----:B------:R-:W1:Y:S01]  /*0140*/  LDCU UR6, c[0x0][0x880] ;  /* 0x00011000ff0677ac */ /* 0x000e620008000800 */
[----:B------:R-:W-:Y:S01]  /*0150*/  HFMA2 R96, -RZ, RZ, 0, 5.9604644775390625e-08 ;  /* 0x00000001ff607431 */ /* 0x000fe200000001ff */
[----:B-1----:R-:W-:-:S07]  /*0160*/  MOV R49, UR6 ;  /* 0x0000000600317c02 */ /* 0x002fce0008000f00 */
.L_x_0:
[----:B------:R-:W2:Y:S02]  /*0170*/  LDCU.64 UR6, c[0x0][0x8b0] ;  /* 0x00011600ff0677ac */ /* 0x000ea40008000a00 */
[----:B--2---:R-:W-:-:S04]  /*0180*/  UISETP.NE.U32.AND UP0, UPT, UR6, URZ, UPT ;  /* 0x000000ff0600728c */ /* 0x004fc8000bf05070 */
[----:B------:R-:W-:-:S09]  /*0190*/  UISETP.NE.AND.EX UP0, UPT, UR7, URZ, UPT, UP0 ;  /* 0x000000ff0700728c */ /* 0x000fd2000bf05300 */
[----:B------:R-:W-:Y:S05]  /*01a0*/  BRA.U UP0, `(.L_x_2) ;  /* 0x0000000100247547 */ /* 0x000fea000b800000 */
[----:B------:R-:W2:Y:S02]  /*01b0*/  LDCU.64 UR6, c[0x0][0x8a8] ;  /* 0x00011500ff0677ac */ /* 0x000ea40008000a00 */
[----:B--2---:R-:W-:-:S04]  /*01c0*/  UISETP.NE.U32.AND UP0, UPT, UR6, URZ, UPT ;  /* 0x000000ff0600728c */ /* 0x004fc8000bf05070 */
[----:B------:R-:W-:-:S09]  /*01d0*/  UISETP.NE.AND.EX UP0, UPT, UR7, URZ, UPT, UP0 ;  /* 0x000000ff0700728c */ /* 0x000fd2000bf05300 */
[----:B------:R-:W-:Y:S05]  /*01e0*/  BRA.U !UP0, `(.L_x_3) ;  /* 0x00000001080c7547 */ /* 0x000fea000b800000 */
[----:B-1----:R-:W1:Y:S02]  /*01f0*/  LDC.64 R2, c[0x0][0x8a8] ;  /* 0x00022a00ff027b82 */ /* 0x002e640000000a00 */
[----:B-1----:R2:W5:Y:S01]  /*0200*/  LDG.E R47, desc[UR46][R2.64] ;  /* 0x0000002e022f7981 */ /* 0x002562000c1e1900 */
[----:B------:R-:W-:Y:S05]  /*0210*/  BRA `(.L_x_2) ;  /* 0x0000000000087947 */ /* 0x000fea0003800000 */
.L_x_3:
[----:B------:R-:W2:Y:S02]  /*0220*/  LDCU UR6, c[0x0][0x8a0] ;  /* 0x00011400ff0677ac */ /* 0x000ea40008000800 */
[----:B--2---:R-:W-:Y:S02]  /*0230*/  MOV R47, UR6 ;  /* 0x00000006002f7c02 */ /* 0x004fe40008000f00 */
.L_x_2:
[----:B------:R-:W-:Y:S01]  /*0240*/  IMAD.U32 R0, RZ, RZ, UR8 ;  /* 0x00000008ff007e24 */ /* 0x000fe2000f8e00ff */
[----:B------:R-:W-:Y:S04]  /*0250*/  BSSY.RECONVERGENT B0, `(.L_x_4) ;  /* 0x000000c000007945 */ /* 0x000fe80003800200 */
[C---:B------:R-:W-:Y:S02]  /*0260*/  ISETP.NE.OR P1, PT, R0.reuse, 0x1, !P5 ;  /* 0x000000010000780c */ /* 0x040fe40006f25670 */
[----:B------:R-:W-:-:S11]  /*0270*/  ISETP.NE.OR P0, PT, R0, 0x3, !P5 ;  /* 0x000000030000780c */ /* 0x000fd60006f05670 */
[----:B------:R-:W-:Y:S05]  /*0280*/  @P1 BRA `(.L_x_5) ;  /* 0x0000000000201947 */ /* 0x000fea0003800000 */
[----:B------:R-:W3:Y:S02]  /*0290*/  LDCU.64 UR6, c[0x0][0x348] ;  /* 0x00006900ff0677ac */ /* 0x000ee40008000a00 */
[----:B---3--:R-:W-:Y:S02]  /*02a0*/  UIADD3 UR10, UP1, UPT, UR6, 0x80, URZ ;  /* 0x00000080060a7890 */ /* 0x008fe4000ff3e0ff */
[----:B------:R-:W-:Y:S02]  /*02b0*/  UIADD3 UR6, UP0, UPT, UR6, 0x180, URZ ;  /* 0x0000018006067890 */ /* 0x000fe4000ff1e0ff */
[----:B------:R-:W-:Y:S02]  /*02c0*/  UIADD3.X UR11, UPT, UPT, URZ, UR7, URZ, UP1, !UPT ;  /* 0x00000007ff0b7290 */ /* 0x000fe40008ffe4ff */
[----:B------:R-:W-:-:S07]  /*02d0*/  UIADD3.X UR7, UPT, UPT, URZ, UR7, URZ, UP0, !UPT ;  /* 0x00000007ff077290 */ /* 0x000fce00087fe4ff */
[----:B------:R3:W-:Y:S02]  /*02e0*/  UTMACCTL.PF [UR10] ;  /* 0x000000000a0079b9 */ /* 0x0007e40008040000 */
[----:B------:R3:W-:Y:S02]  /*02f0*/  UTMACCTL.PF [UR6] ;  /* 0x00000000060079b9 */ /* 0x0007e40008040000 */
[----:B---3--:R-:W-:Y:S01]  /*0300*/  NOP ;  /* 0x0000000000007918 */ /* 0x008fe20000000000 */
.L_x_5:
[----:B------:R-:W-:Y:S05]  /*0310*/  BSYNC.RECONVERGENT B0 ;  /* 0x0000000000007941 */ /* 0x000fea0003800200 */
.L_x_4:
[----:B------:R-:W-:Y:S04]  /*0320*/  BSSY.RECONVERGENT B0, `(.L_x_6) ;  /* 0x000000a000007945 */ /* 0x000fe80003800200 */
        /* <DEDUP_REMOVED lines=9> */
.L_x_7:
[----:B------:R-:W-:Y:S05]  /*03c0*/  BSYNC.RECONVERGENT B0 ;  /* 0x0000000000007941 */ /* 0x000fea0003800200 */
.L_x_6:
[----:B------:R-:W3:Y:S01]  /*03d0*/  LDCU.64 UR6, c[0x0][0x888] ;  /* 0x00011100ff0677ac */ /* 0x000ee20008000a00 */
[----:B------:R-:W-:Y:S02]  /*03e0*/  UISETP.EQ.U32.AND UP1, UPT, UR4, URZ, UPT ;  /* 0x000000ff0400728c */ /* 0x000fe4000bf22070 */
[----:B------:R-:W-:Y:S02]  /*03f0*/  UPLOP3.LUT UP2, UPT, UPT, UPT, UPT, 0x80, 0x8 ;  /* 0x000000000008789c */ /* 0x000fe40003f4f070 */
[----:B---3--:R-:W-:-:S04]  /*0400*/  UISETP.NE.U32.AND UP0, UPT, UR6, URZ, UPT ;  /* 0x000000ff0600728c */ /* 0x008fc8000bf05070 */
[----:B------:R-:W-:-:S04]  /*0410*/  UISETP.NE.AND.EX UP0, UPT, UR7, URZ, UPT, UP0 ;  /* 0x000000ff0700728c */ /* 0x000fc8000bf05300 */
[----:B------:R-:W-:-:S04]  /*0420*/  UISETP.EQ.OR.EX UP3, UPT, UR5, URZ, !UP0, UP1 ;  /* 0x000000ff0500728c */ /* 0x000fc8000c762710 */
[----:B------:R-:W-:-:S05]  /*0430*/  UP2UR UR50, UPR, URZ, 0x8 ;  /* 0x00000008ff327883 */ /* 0x000fca0008000000 */
[----:B------:R-:W-:Y:S07]  /*0440*/  BRA.U !UP3, `(.L_x_8) ;  /* 0x000000010b207547 */ /* 0x000fee000b800000 */
[----:B------:R-:W-:Y:S01]  /*0450*/  UISETP.NE.U32.AND UP2, UPT, UR4, URZ, UPT ;  /* 0x000000ff0400728c */ /* 0x000fe2000bf45070 */
[----:B-----5:R-:W-:Y:S01]  /*0460*/  FSETP.NEU.AND P0, PT, R49, RZ, PT ;  /* 0x000000ff3100720b */ /* 0x020fe20003f0d000 */
[----:B------:R-:W-:Y:S02]  /*0470*/  USEL UR4, URZ, 0xffffffff, UP0 ;  /* 0xffffffffff047887 */ /* 0x000fe40008000000 */
[----:B------:R-:W-:-:S10]  /*0480*/  UISETP.NE.AND.EX UP2, UPT, UR5, URZ, UPT, UP2 ;  /* 0x000000ff0500728c */ /* 0x000fd4000bf45320 */
[----:B------:R-:W-:Y:S01]  /*0490*/  VOTEU.ANY UP1, P0 ;  /* 0x0000000000ff7886 */ /* 0x000fe20000020100 */
[----:B------:R-:W-:-:S04]  /*04a0*/  @!UP2 USEL UR4, URZ, 0xffffffff, UP1 ;  /* 0xffffffffff04a887 */ /* 0x000fc80008800000 */
[----:B------:R-:W-:-:S04]  /*04b0*/  ULOP3.LUT UR4, UR4, 0x1, URZ, 0xc0, !UPT ;  /* 0x0000000104047892 */ /* 0x000fc8000f8ec0ff */
[----:B------:R-:W-:-:S11]  /*04c0*/  UISETP.NE.U32.AND UP2, UPT, UR4, 0x1, UPT ;  /* 0x000000010400788c */ /* 0x000fd6000bf45070 */
.L_x_8:
[----:B-12---:R-:W1:Y:S01]  /*04d0*/  SHFL.IDX PT, R2, R101, RZ, 0x1f ;  /* 0x00001fff65027589 */ /* 0x006e6200000e0000 */
[----:B------:R-:W-:-:S04]  /*04e0*/  UISETP.NE.AND UP1, UPT, UR8, 0x2, UPT ;  /* 0x000000020800788c */ /* 0x000fc8000bf25270 */
[----:B------:R-:W-:Y:S01]  /*04f0*/  USEL UR6, URZ, 0x1, UP1 ;  /* 0x00000001ff067887 */ /* 0x000fe20008800000 */
[----:B-1----:R-:W-:-:S13]  /*0500*/  ISETP.NE.AND P0, PT, R2, RZ, PT ;  /* 0x000000ff0200720c */ /* 0x002fda0003f05270 */
[----:B------:R-:W-:Y:S05]  /*0510*/  @P0 BRA `(.L_x_9) ;  /* 0x0000000000d40947 */ /* 0x000fea0003800000 */
[----:B------:R-:W-:Y:S01]  /*0520*/  ELECT P0, URZ, PT ;  /* 0x0000000000ff782f */ /* 0x000fe20003800000 */
[----:B------:R-:W-:-:S12]  /*0530*/  BSSY.RECONVERGENT B0, `(.L_x_9) ;  /* 0x0000033000007945 */ /* 0x000fd80003800200 */
[----:B------:R-:W-:Y:S05]  /*0540*/  @!P0 BRA `(.L_x_10) ;  /* 0x0000000000c48947 */ /* 0x000fea0003800000 */
[----:B------:R-:W1:Y:S01]  /*0550*/  S2UR UR5, SR_CgaCtaId ;  /* 0x00000000000579c3 */ /* 0x000e620000008800 */
[----:B------:R-:W-:Y:S01]  /*0560*/  UMOV UR7, 0x400 ;  /* 0x0000040000077882 */ /* 0x000fe20000000000 */
[----:B------:R-:W-:Y:S02]  /*0570*/  UMOV UR4, 0x1 ;  /* 0x0000000100047882 */ /* 0x000fe40000000000 */
[----:B------:R-:W-:-:S04]  /*0580*/  UIADD3 UR10, UPT, UPT, -UR4, 0x100000, URZ ;  /* 0x00100000040a7890 */ /* 0x000fc8000fffe1ff */
[----:B------:R-:W-:Y:S02]  /*0590*/  USHF.L.U32 UR11, UR10, 0xb, URZ ;  /* 0x0000000b0a0b7899 */ /* 0x000fe400080006ff */
[----:B------:R-:W-:Y:S02]  /*05a0*/  USHF.L.U32 UR10, UR10, 0x1, URZ ;  /* 0x000000010a0a7899 */ /* 0x000fe400080006ff */
[----:B-1----:R-:W-:Y:S01]  /*05b0*/  ULEA UR5, UR5, UR7, 0x18 ;  /* 0x0000000705057291 */ /* 0x002fe2000f8ec0ff */
[----:B------:R-:W1:Y:S11]  /*05c0*/  FENCE.VIEW.ASYNC.S ;  /* 0x00000000000073c6 */ /* 0x000e760000000000 */
[----:B-1----:R1:W2:Y:S01]  /*05d0*/  SYNCS.EXCH.64 URZ, [UR5], UR10 ;  /* 0x0000000a05ff75b2 */ /* 0x0022a20008000100 */
[----:B------:R1:W3:Y:S01]  /*05e0*/  SYNCS.EXCH.64 URZ, [UR5+0xa0], UR10 ;  /* 0x0000a00a05ff75b2 */ /* 0x0002e20008000100 */
[----:B------:R1:W4:Y:S01]  /*05f0*/  SYNCS.EXCH.64 URZ, [UR5+0x8], UR10 ;  /* 0x0000080a05ff75b2 */ /* 0x0003220008000100 */
[----:B------:R1:W1:Y:S01]  /*0600*/  SYNCS.EXCH.64 URZ, [UR5+0xa8], UR10 ;  /* 0x0000a80a05ff75b2 */ /* 0x0002620008000100 */
        /* <DEDUP_REMOVED lines=36> */
[----:B--234-:R-:W-:Y:S01]  /*0850*/  NOP ;  /* 0x0000000000007918 */ /* 0x01cfe20000000000 */
.L_x_10:
[----:B-1----:R-:W-:Y:S05]  /*0860*/  BSYNC.RECONVERGENT B0 ;  /* 0x0000000000007941 */ /* 0x002fea0003800200 */
.L_x_9:
[----:B------:R-:W1:Y:S01]  /*0870*/  SHFL.IDX PT, R2, R101, RZ, 0x1f ;  /* 0x00001fff65027589 */ /* 0x000e6200000e0000 */
[----:B------:R-:W-:Y:S01]  /*0880*/  NOP ;  /* 0x0000000000007918 */ /* 0x000fe20000000000 */
[----:B-1----:R-:W-:-:S13]  /*0890*/  ISETP.NE.AND P0, PT, R2, 0x1, PT ;  /* 0x000000010200780c */ /* 0x002fda0003f05270 */
[----:B------:R-:W-:Y:S05]  /*08a0*/  @P0 BRA `(.L_x_11) ;  /* 0x0000000000580947 */ /* 0x000fea0003800000 */
[----:B------:R-:W1:Y:S01]  /*08b0*/  S2UR UR7, SR_CgaCtaId ;  /* 0x00000000000779c3 */ /* 0x000e620000008800 */
[----:B------:R-:W-:Y:S01]  /*08c0*/  UMOV UR9, 0x400 ;  /* 0x0000040000097882 */ /* 0x000fe20000000000 */
[----:B------:R-:W-:Y:S01]  /*08d0*/  UMOV UR5, 0x20 ;  /* 0x0000002000057882 */ /* 0x000fe20000000000 */
[----:B------:R-:W-:Y:S01]  /*08e0*/  UMOV UR4, 0x80 ;  /* 0x0000008000047882 */ /* 0x000fe20000000000 */
[----:B------:R-:W-:-:S04]  /*08f0*/  UIADD3 UR10, UPT, UPT, -UR5, 0x100000, URZ ;  /* 0x00100000050a7890 */ /* 0x000fc8000fffe1ff */
[----:B------:R-:W-:Y:S02]  /*0900*/  USHF.L.U32 UR11, UR10, 0xb, URZ ;  /* 0x0000000b0a0b7899 */ /* 0x000fe400080006ff */
[----:B------:R-:W-:Y:S02]  /*0910*/  USHF.L.U32 UR10, UR10, 0x1, URZ ;  /* 0x000000010a0a7899 */ /* 0x000fe400080006ff */
[----:B------:R-:W-:-:S04]  /*0920*/  UIADD3 UR4, UPT, UPT, -UR4, 0x100000, URZ ;  /* 0x0010000004047890 */ /* 0x000fc8000fffe1ff */
[----:B------:R-:W-:Y:S02]  /*0930*/  USHF.L.U32 UR5, UR4, 0xb, URZ ;  /* 0x0000000b04057899 */ /* 0x000fe400080006ff */
[----:B------:R-:W-:Y:S01]  /*0940*/  USHF.L.U32 UR4, UR4, 0x1, URZ ;  /* 0x0000000104047899 */ /* 0x000fe200080006ff */
[----:B------:R-:W-:Y:S01]  /*0950*/  ELECT P0, URZ, PT ;  /* 0x0000000000ff782f */ /* 0x000fe20003800000 */
[----:B-1----:R-:W-:Y:S01]  /*0960*/  ULEA UR7, UR7, UR9, 0x18 ;  /* 0x0000000907077291 */ /* 0x002fe2000f8ec0ff */
[----:B------:R-:W1:Y:S11]  /*0970*/  FENCE.VIEW.ASYNC.S ;  /* 0x00000000000073c6 */ /* 0x000e760000000000 */
[----:B-1----:R1:W2:Y:S01]  /*0980*/  SYNCS.EXCH.64 URZ, [UR7+0x140], UR10 ;  /* 0x0001400a07ff75b2 */ /* 0x0022a20008000100 */
[----:B------:R1:W3:Y:S01]  /*0990*/  SYNCS.EXCH.64 URZ, [UR7+0x160], UR4 ;  /* 0x0001600407ff75b2 */ /* 0x0002e20008000100 */
[----:B------:R1:W4:Y:S01]  /*09a0*/  SYNCS.EXCH.64 URZ, [UR7+0x148], UR10 ;  /* 0x0001480a07ff75b2 */ /* 0x0003220008000100 */
[----:B------:R1:W1:Y:S01]  /*09b0*/  SYNCS.EXCH.64 URZ, [UR7+0x168], UR4 ;  /* 0x0001680407ff75b2 */ /* 0x0002620008000100 */
[----:B------:R1:W1:Y:S01]  /*09c0*/  SYNCS.EXCH.64 URZ, [UR7+0x150], UR10 ;  /* 0x0001500a07ff75b2 */ /* 0x0002620008000100 */
[----:B------:R1:W1:Y:S01]  /*09d0*/  SYNCS.EXCH.64 URZ, [UR7+0x170], UR4 ;  /* 0x0001700407ff75b2 */ /* 0x0002620008000100 */
[----:B------:R1:W1:Y:S01]  /*09e0*/  SYNCS.EXCH.64 URZ, [UR7+0x158], UR10 ;  /* 0x0001580a07ff75b2 */ /* 0x0002620008000100 */
[----:B------:R1:W1:Y:S01]  /*09f0*/  SYNCS.EXCH.64 URZ, [UR7+0x178], UR4 ;  /* 0x0001780407ff75b2 */ /* 0x0002620008000100 */
[----:B------:R-:W-:Y:S01]  /*0a00*/  NOP ;  /* 0x0000000000007918 */ /* 0x000fe20000000000 */
.L_x_11:
[----:B------:R-:W2:Y:S01]  /*0a10*/  SHFL.IDX PT, R2, R101, RZ, 0x1f ;  /* 0x00001fff65027589 */ /* 0x000ea200000e0000 */
[----:B------:R-:W-:Y:S01]  /*0a20*/  NOP ;  /* 0x0000000000007918 */ /* 0x000fe20000000000 */
[----:B--2---:R-:W-:-:S13]  /*0a30*/  ISETP.NE.AND P0, PT, R2, 0x3, PT ;  /* 0x000000030200780c */ /* 0x004fda0003f05270 */
[----:B------:R-:W-:Y:S05]  /*0a40*/  @P0 BRA `(.L_x_12) ;  /* 0x0000000000300947 */ /* 0x000fea0003800000 */
[----:B-1----:R-:W1:Y:S01]  /*0a50*/  S2UR UR5, SR_CgaCtaId ;  /* 0x00000000000579c3 */ /* 0x002e620000008800 */
[----:B------:R-:W-:Y:S01]  /*0a60*/  UMOV UR7, 0x400 ;  /* 0x0000040000077882 */ /* 0x000fe20000000000 */
[----:B------:R-:W-:Y:S01]  /*0a70*/  UMOV UR4, 0x20 ;  /* 0x0000002000047882 */ /* 0x000fe20000000000 */
[----:B------:R-:W-:Y:S01]  /*0a80*/  ELECT P0, URZ, PT ;  /* 0x0000000000ff782f */ /* 0x000fe20003800000 */
[----:B------:R-:W-:-:S04]  /*0a90*/  UIADD3 UR10, UPT, UPT, -UR4, 0x100000, URZ ;  /* 0x00100000040a7890 */ /* 0x000fc8000fffe1ff */
[----:B------:R-:W-:Y:S02]  /*0aa0*/  USHF.L.U32 UR11, UR10, 0xb, URZ ;  /* 0x0000000b0a0b7899 */ /* 0x000fe400080006ff */
[----:B------:R-:W-:Y:S02]  /*0ab0*/  USHF.L.U32 UR10, UR10, 0x1, URZ ;  /* 0x000000010a0a7899 */ /* 0x000fe400080006ff */
[----:B-1----:R-:W-:Y:S01]  /*0ac0*/  ULEA UR5, UR5, UR7, 0x18 ;  /* 0x0000000705057291 */ /* 0x002fe2000f8ec0ff */
[----:B------:R-:W1:Y:S11]  /*0ad0*/  FENCE.VIEW.ASYNC.S ;  /* 0x00000000000073c6 */ /* 0x000e760000000000 */
[----:B-1----:R2:W1:Y:S01]  /*0ae0*/  SYNCS.EXCH.64 URZ, [UR5+0x180], UR10 ;  /* 0x0001800a05ff75b2 */ /* 0x0024620008000100 */
[----:B------:R2:W1:Y:S02]  /*0af0*/  SYNCS.EXCH.64 URZ, [UR5+0x188], UR10 ;  /* 0x0001880a05ff75b2 */ /* 0x0004640008000100 */
[----:B--2---:R-:W-:Y:S01]  /*0b00*/  NOP ;  /* 0x0000000000007918 */ /* 0x004fe20000000000 */
.L_x_12:
[----:B------:R-:W2:Y:S01]  /*0b10*/  SHFL.IDX PT, R2, R101, RZ, 0x1f ;  /* 0x00001fff65027589 */ /* 0x000ea200000e0000 */
[----:B------:R-:W-:Y:S01]  /*0b20*/  NOP ;  /* 0x0000000000007918 */ /* 0x000fe20000000000 */
[----:B--2---:R-:W-:-:S13]  /*0b30*/  ISETP.NE.AND P0, PT, R2, 0x4, PT ;  /* 0x000000040200780c */ /* 0x004fda0003f05270 */
[----:B------:R-:W-:Y:S05]  /*0b40*/  @P0 BRA `(.L_x_13) ;  /* 0x00000000004c0947 */ /* 0x000fea0003800000 */
[----:B-1----:R-:W1:Y:S01]  /*0b50*/  S2UR UR5, SR_CgaCtaId ;  /* 0x00000000000579c3 */ /* 0x002e620000008800 */
[----:B------:R-:W-:Y:S01]  /*0b60*/  UMOV UR9, 0x100 ;  /* 0x0000010000097882 */ /* 0x000fe20000000000 */
[----:B------:R-:W-:Y:S01]  /*0b70*/  UMOV UR7, 0x400 ;  /* 0x0000040000077882 */ /* 0x000fe20000000000 */
[----:B------:R-:W-:Y:S01]  /*0b80*/  USEL UR9, UR9, 0xe0, UP2 ;  /* 0x000000e009097887 */ /* 0x000fe20009000000 */
[----:B------:R-:W-:Y:S01]  /*0b90*/  UMOV UR4, 0x1 ;  /* 0x0000000100047882 */ /* 0x000fe20000000000 */
[----:B------:R-:W-:Y:S01]  /*0ba0*/  ELECT P0, URZ, PT ;  /* 0x0000000000ff782f */ /* 0x000fe20003800000 */
[----:B------:R-:W-:-:S04]  /*0bb0*/  UIADD3 UR10, UPT, UPT, -UR4, 0x100000, URZ ;  /* 0x00100000040a7890 */ /* 0x000fc8000fffe1ff */
[----:B------:R-:W-:Y:S02]  /*0bc0*/  USHF.L.U32 UR11, UR10, 0xb, URZ ;  /* 0x0000000b0a0b7899 */ /* 0x000fe400080006ff */
[----:B------:R-:W-:Y:S02]  /*0bd0*/  USHF.L.U32 UR10, UR10, 0x1, URZ ;  /* 0x000000010a0a7899 */ /* 0x000fe400080006ff */
[----:B------:R-:W-:-:S04]  /*0be0*/  UIADD3 UR12, UPT, UPT, -UR9, 0x100000, URZ ;  /* 0x00100000090c7890 */ /* 0x000fc8000fffe1ff */
[----:B------:R-:W-:Y:S02]  /*0bf0*/  USHF.L.U32 UR13, UR12, 0xb, URZ ;  /* 0x0000000b0c0d7899 */ /* 0x000fe400080006ff */
[----:B------:R-:W-:Y:S02]  /*0c00*/  USHF.L.U32 UR12, UR12, 0x1, URZ ;  /* 0x000000010c0c7899 */ /* 0x000fe400080006ff */
[----:B-1----:R-:W-:Y:S01]  /*0c10*/  ULEA UR5, UR5, UR7, 0x18 ;  /* 0x0000000705057291 */ /* 0x002fe2000f8ec0ff */
[----:B------:R-:W1:Y:S11]  /*0c20*/  FENCE.VIEW.ASYNC.S ;  /* 0x00000000000073c6 */ /* 0x000e760000000000 */
[----:B-1----:R2:W1:Y:S01]  /*0c30*/  SYNCS.EXCH.64 URZ, [UR5+0x190], UR10 ;  /* 0x0001900a05ff75b2 */ /* 0x0024620008000100 */
[----:B------:R2:W1:Y:S01]  /*0c40*/  SYNCS.EXCH.64 URZ, [UR5+0x1a0], UR12 ;  /* 0x0001a00c05ff75b2 */ /* 0x0004620008000100 */
[----:B------:R2:W1:Y:S01]  /*0c50*/  SYNCS.EXCH.64 URZ, [UR5+0x198], UR10 ;  /* 0x0001980a05ff75b2 */ /* 0x0004620008000100 */
[----:B------:R2:W1:Y:S02]  /*0c60*/  SYNCS.EXCH.64 URZ, [UR5+0x1a8], UR12 ;  /* 0x0001a80c05ff75b2 */ /* 0x0004640008000100 */
[----:B--2---:R-:W-:Y:S01]  /*0c70*/  NOP ;  /* 0x0000000000007918 */ /* 0x004fe20000000000 */
.L_x_13:
[----:B------:R-:W2:Y:S01]  /*0c80*/  SHFL.IDX PT, R2, R101, RZ, 0x1f ;  /* 0x00001fff65027589 */ /* 0x000ea200000e0000 */
[----:B------:R-:W-:Y:S01]  /*0c90*/  NOP ;  /* 0x0000000000007918 */ /* 0x000fe20000000000 */
[----:B--2---:R-:W-:-:S13]  /*0ca0*/  ISETP.NE.AND P0, PT, R2, 0x5, PT ;  /* 0x000000050200780c */ /* 0x004fda0003f05270 */
[----:B------:R-:W-:Y:S05]  /*0cb0*/  @P0 BRA `(.L_x_14) ;  /* 0x0000000000580947 */ /* 0x000fea0003800000 */
[----:B-1----:R-:W1:Y:S01]  /*0cc0*/  S2UR UR7, SR_CgaCtaId ;  /* 0x00000000000779c3 */ /* 0x002e620000008800 */
        /* <DEDUP_REMOVED lines=12> */
[----:B-1----:R2:W1:Y:S01]  /*0d90*/  SYNCS.EXCH.64 URZ, [UR7+0x1b0], UR10 ;  /* 0x0001b00a07ff75b2 */ /* 0x0024620008000100 */
[----:B------:R2:W1:Y:S01]  /*0da0*/  SYNCS.EXCH.64 URZ, [UR7+0x1d0], UR4 ;  /* 0x0001d00407ff75b2 */ /* 0x0004620008000100 */
[----:B------:R2:W1:Y:S01]  /*0db0*/  SYNCS.EXCH.64 URZ, [UR7+0x1b8], UR10 ;  /* 0x0001b80a07ff75b2 */ /* 0x0004620008000100 */
[----:B------:R2:W1:Y:S01]  /*0dc0*/  SYNCS.EXCH.64 URZ, [UR7+0x1d8], UR4 ;  /* 0x0001d80407ff75b2 */ /* 0x0004620008000100 */
[----:B------:R2:W1:Y:S01]  /*0dd0*/  SYNCS.EXCH.64 URZ, [UR7+0x1c0], UR10 ;  /* 0x0001c00a07ff75b2 */ /* 0x0004620008000100 */
[----:B------:R2:W1:Y:S01]  /*0de0*/  SYNCS.EXCH.64 URZ, [UR7+0x1e0], UR4 ;  /* 0x0001e00407ff75b2 */ /* 0x0004620008000100 */
[----:B------:R2:W1:Y:S01]  /*0df0*/  SYNCS.EXCH.64 URZ, [UR7+0x1c8], UR10 ;  /* 0x0001c80a07ff75b2 */ /* 0x0004620008000100 */
[----:B------:R2:W1:Y:S02]  /*0e00*/  SYNCS.EXCH.64 URZ, [UR7+0x1e8], UR4 ;  /* 0x0001e80407ff75b2 */ /* 0x0004640008000100 */
[----:B--2---:R-:W-:Y:S01]  /*0e10*/  NOP ;  /* 0x0000000000007918 */ /* 0x004fe20000000000 */
.L_x_14:
        /* <DEDUP_REMOVED lines=18> */
.L_x_15:
[----:B-1----:R-:W1:Y:S01]  /*0f40*/  S2UR UR5, SR_CTAID.X ;  /* 0x00000000000579c3 */ /* 0x002e620000002500 */
[----:B------:R-:W-:-:S05]  /*0f50*/  CS2R.32 R95, SR_CgaSize ;  /* 0x00000000005f7805 */ /* 0x000fca0000008a00 */
[----:B------:R-:W-:-:S05]  /*0f60*/  IMAD R95, R95, -0xa0, RZ ;  /* 0xffffff605f5f7824 */ /* 0x000fca00078e02ff */
[----:B------:R-:W-:-:S14]  /*0f70*/  R2UR UR9, R95 ;  /* 0x000000005f0972ca */ /* 0x000fdc00000e0000 */
[----:B------:R-:W2:Y:S01]  /*0f80*/  LDCU UR9, c[0x0][UR9+0x2b0] ;  /* 0x00005600090977ac */ /* 0x000ea20008000800 */
[----:B------:R-:W-:Y:S01]  /*0f90*/  NOP ;  /* 0x0000000000007918 */ /* 0x000fe20000000000 */
[----:B------:R-:W-:-:S05]  /*0fa0*/  CS2R.32 R95, SR_CgaSize ;  /* 0x00000000005f7805 */ /* 0x000fca0000008a00 */
[----:B------:R-:W-:-:S05]  /*0fb0*/  IMAD R95, R95, -0xa0, RZ ;  /* 0xffffff605f5f7824 */ /* 0x000fca00078e02ff */
[----:B------:R-:W-:-:S14]  /*0fc0*/  R2UR UR7, R95 ;  /* 0x000000005f0772ca */ /* 0x000fdc00000e0000 */
[----:B------:R-:W3:Y:S01]  /*0fd0*/  LDCU UR7, c[0x0][UR7+0x2b4] ;  /* 0x00005680070777ac */ /* 0x000ee20008000800 */
[----:B------:R-:W4:Y:S08]  /*0fe0*/  S2UR UR4, SR_CTAID.Y ;  /* 0x00000000000479c3 */ /* 0x000f300000002600 */
[----:B------:R-:W3:Y:S01]  /*0ff0*/  LDC R10, c[0x0][0xb24] ;  /* 0x0002c900ff0a7b82 */ /* 0x000ee20000000800 */
[----:B-1----:R-:W-:-:S02]  /*1000*/  I2FP.F32.U32 R95, UR5 ;  /* 0x00000005005f7c45 */ /* 0x002fc40008201000 */
[----:B------:R-:W-:-:S05]  /*1010*/  CS2R.32 R3, SR_CgaSize ;  /* 0x0000000000037805 */ /* 0x000fca0000008a00 */
[----:B------:R-:W-:-:S06]  /*1020*/  IMAD R3, R3, -0xa0, RZ ;  /* 0xffffff6003037824 */ /* 0x000fcc00078e02ff */
[----:B------:R-:W1:Y:S01]  /*1030*/  LDC R3, c[0x0][R3+0x2a0] ;  /* 0x0000a80003037b82 */ /* 0x000e620000000800 */
[----:B------:R-:W-:Y:S01]  /*1040*/  MOV R15, UR5 ;  /* 0x00000005000f7c02 */ /* 0x000fe20008000f00 */
[----:B--2---:R-:W-:Y:S01]  /*1050*/  FMUL R95, R95, UR9 ;  /* 0x000000095f5f7c20 */ /* 0x004fe20008400000 */
[----:B----4-:R-:W-:Y:S02]  /*1060*/  I2FP.F32.U32 R94, UR4 ;  /* 0x00000004005e7c45 */ /* 0x010fe40008201000 */
[----:B------:R-:W-:-:S05]  /*1070*/  CS2R.32 R2, SR_CgaSize ;  /* 0x0000000000027805 */ /* 0x000fca0000008a00 */
[----:B------:R-:W-:-:S06]  /*1080*/  IMAD R2, R2, -0xa0, RZ ;  /* 0xffffff6002027824 */ /* 0x000fcc00078e02ff */
[----:B------:R-:W2:Y:S01]  /*1090*/  LDC R2, c[0x0][R2+0x2a4] ;  /* 0x0000a90002027b82 */ /* 0x000ea20000000800 */
[----:B------:R-:W-:Y:S01]  /*10a0*/  MOV R14, UR4 ;  /* 0x00000004000e7c02 */ /* 0x000fe20008000f00 */
[----:B------:R-:W4:Y:S01]  /*10b0*/  F2I.U32.TRUNC.NTZ R95, R95 ;  /* 0x0000005f005f7305 */ /* 0x000f22000020f000 */
[----:B---3--:R-:W-:-:S05]  /*10c0*/  FMUL R94, R94, UR7 ;  /* 0x000000075e5e7c20 */ /* 0x008fca0008400000 */
[----:B------:R-:W-:Y:S01]  /*10d0*/  BAR.SYNC.DEFER_BLOCKING 0x0 ;  /* 0x0000000000007b1d */ /* 0x000fe20000010000 */
[----:B------:R-:W-:-:S05]  /*10e0*/  ISETP.GE.AND P0, PT, R10, 0x1, PT ;  /* 0x000000010a00780c */ /* 0x000fca0003f06270 */
[----:B------:R-:W3:Y:S02]  /*10f0*/  F2I.U32.TRUNC.NTZ R94, R94 ;  /* 0x0000005e005e7305 */ /* 0x000ee4000020f000 */
[----:B------:R-:W2:Y:S01]  /*1100*/  S2UR UR36, SR_CTAID.Z ;  /* 0x00000000002479c3 */ /* 0x000ea20000002700 */
[----:B----4-:R-:W-:-:S05]  /*1110*/  IADD3 R95, PT, PT, -R95, RZ, RZ ;  /* 0x000000ff5f5f7210 */ /* 0x010fca0007ffe1ff */
[----:B-1----:R-:W-:Y:S01]  /*1120*/  IMAD R95, R3, R95, UR5 ;  /* 0x00000005035f7e24 */ /* 0x002fe2000f8e025f */
[----:B---3--:R-:W-:-:S05]  /*1130*/  IADD3 R94, PT, PT, -R94, RZ, RZ ;  /* 0x000000ff5e5e7210 */ /* 0x008fca0007ffe1ff */
[----:B--2---:R-:W-:Y:S01]  /*1140*/  IMAD R94, R2, R94, UR4 ;  /* 0x00000004025e7e24 */ /* 0x004fe2000f8e025e */
[----:B------:R-:W-:Y:S06]  /*1150*/  @!P0 BRA `(.L_x_16) ;  /* 0x0000000000b88947 */ /* 0x000fec0003800000 */
[----:B------:R-:W1:Y:S01]  /*1160*/  LDC.64 R4, c[0x0][0xb18] ;  /* 0x0002c600ff047b82 */ /* 0x000e620000000a00 */
[----:B------:R-:W-:-:S07]  /*1170*/  ISETP.NE.AND P0, PT, R10, 0x1, PT ;  /* 0x000000010a00780c */ /* 0x000fce0003f05270 */
[----:B------:R-:W2:Y:S08]  /*1180*/  LDC R9, c[0x0][0xb0c] ;  /* 0x0002c300ff097b82 */ /* 0x000eb00000000800 */
[----:B------:R-:W3:Y:S08]  /*1190*/  LDC R12, c[0x0][0x370] ;  /* 0x0000dc00ff0c7b82 */ /* 0x000ef00000000800 */
[----:B------:R-:W4:Y:S01]  /*11a0*/  LDC R11, c[0x0][0x374] ;  /* 0x0000dd00ff0b7b82 */ /* 0x000f220000000800 */
[----:B-1----:R-:W-:-:S07]  /*11b0*/  ISETP.NE.AND P1, PT, R4, 0x1, PT ;  /* 0x000000010400780c */ /* 0x002fce0003f25270 */
[----:B------:R-:W3:Y:S01]  /*11c0*/  LDC.64 R6, c[0x0][0xb10] ;  /* 0x0002c400ff067b82 */ /* 0x000ee20000000a00 */
[----:B--2---:R-:W-:-:S07]  /*11d0*/  ISETP.NE.AND P2, PT, R9, 0x1, PT ;  /* 0x000000010900780c */ /* 0x004fce0003f45270 */
[----:B------:R-:W1:Y:S08]  /*11e0*/  LDC R8, c[0x0][0xb20] ;  /* 0x0002c800ff087b82 */ /* 0x000e700000000800 */
[----:B------:R-:W2:Y:S01]  /*11f0*/  LDC.64 R2, c[0x0][0xb28] ;  /* 0x0002ca00ff027b82 */ /* 0x000ea20000000a00 */
[----:B----4-:R-:W-:-:S04]  /*1200*/  IMAD.HI.U32 R13, R11, R5, RZ ;  /* 0x000000050b0d7227 */ /* 0x010fc800078e00ff */
[----:B------:R-:W-:-:S04]  /*1210*/  IMAD.HI.U32 R5, R14, R5, RZ ;  /* 0x000000050e057227 */ /* 0x000fc800078e00ff */
[----:B---3--:R-:W-:-:S05]  /*1220*/  IMAD.HI.U32 R16, R12, R6, RZ ;  /* 0x000000060c107227 */ /* 0x008fca00078e00ff */
[-C--:B------:R-:W-:Y:S01]  /*1230*/  @P2 SHF.R.U32.HI R12, RZ, R7.reuse, R16 ;  /* 0x00000007ff0c2219 */ /* 0x080fe20000011610 */
[----:B------:R-:W-:Y:S01]  /*1240*/  IMAD.HI.U32 R16, R15, R6, RZ ;  /* 0x000000060f107227 */ /* 0x000fe200078e00ff */
[-C--:B-1----:R-:W-:Y:S02]  /*1250*/  @P1 SHF.R.U32.HI R11, RZ, R8.reuse, R13 ;  /* 0x00000008ff0b1219 */ /* 0x082fe4000001160d */
[----:B------:R-:W-:Y:S02]  /*1260*/  SHF.R.U32.HI R5, RZ, R8, R5 ;  /* 0x00000008ff057219 */ /* 0x000fe40000011605 */
[----:B------:R-:W-:Y:S02]  /*1270*/  SHF.R.U32.HI R16, RZ, R7, R16 ;  /* 0x00000007ff107219 */ /* 0x000fe40000011610 */
[----:B------:R-:W-:Y:S01]  /*1280*/  SEL R5, R14, R5, !P1 ;  /* 0x000000050e057207 */ /* 0x000fe20004800000 */
[----:B--2---:R-:W-:Y:S01]  /*1290*/  IMAD.HI.U32 R13, R11, R2, RZ ;  /* 0x000000020b0d7227 */ /* 0x004fe200078e00ff */
[----:B------:R-:W-:-:S03]  /*12a0*/  SEL R16, R15, R16, !P2 ;  /* 0x000000100f107207 */ /* 0x000fc60005000000 */
[----:B------:R-:W-:Y:S01]  /*12b0*/  IMAD.HI.U32 R6, R12, R2, RZ ;  /* 0x000000020c067227 */ /* 0x000fe200078e00ff */
[----:B------:R-:W-:-:S04]  /*12c0*/  @P0 SHF.R.U32.HI R11, RZ, R3, R13 ;  /* 0x00000003ff0b0219 */ /* 0x000fc8000001160d */
[----:B------:R-:W-:Y:S01]  /*12d0*/  @P0 SHF.R.U32.HI R12, RZ, R3, R6 ;  /* 0x00000003ff0c0219 */ /* 0x000fe20000011606 */
[----:B------:R-:W-:-:S04]  /*12e0*/  IMAD R11, R11, R10, RZ ;  /* 0x0000000a0b0b7224 */ /* 0x000fc800078e02ff */
[----:B------:R-:W-:Y:S01]  /*12f0*/  IMAD R6, R12, R10, RZ ;  /* 0x0000000a0c067224 */ /* 0x000fe200078e02ff */
[----:B------:R-:W-:-:S04]  /*1300*/  ISETP.GE.AND P1, PT, R5, R11, PT ;  /* 0x0000000b0500720c */ /* 0x000fc80003f26270 */
[----:B------:R-:W-:Y:S01]  /*1310*/  ISETP.GE.OR P1, PT, R16, R6, P1 ;  /* 0x000000061000720c */ /* 0x000fe20000f26670 */
[----:B------:R-:W-:-:S05]  /*1320*/  IMAD.HI.U32 R6, R5, R2, RZ ;  /* 0x0000000205067227 */ /* 0x000fca00078e00ff */
[----:B------:R-:W-:-:S04]  /*1330*/  SHF.R.U32.HI R6, RZ, R3, R6 ;  /* 0x00000003ff067219 */ /* 0x000fc80000011606 */
[----:B------:R-:W-:-:S03]  /*1340*/  SEL R6, R5, R6, !P0 ;  /* 0x0000000605067207 */ /* 0x000fc60004000000 */
[----:B------:R-:W-:Y:S01]  /*1350*/  @!P1 IMAD.HI.U32 R7, R16, R2, RZ ;  /* 0x0000000210079227 */ /* 0x000fe200078e00ff */
[----:B------:R-:W-:-:S04]  /*1360*/  IADD3 R2, PT, PT, -R6, RZ, RZ ;  /* 0x000000ff06027210 */ /* 0x000fc80007ffe1ff */
[----:B------:R-:W-:Y:S01]  /*1370*/  @!P1 SHF.R.U32.HI R3, RZ, R3, R7 ;  /* 0x00000003ff039219 */ /* 0x000fe20000011607 */
[----:B------:R-:W-:Y:S01]  /*1380*/  IMAD R2, R10, R2, R5 ;  /* 0x000000020a027224 */ /* 0x000fe200078e0205 */
[----:B------:R-:W-:Y:S02]  /*1390*/  IADD3 R7, PT, PT, -R5, RZ, RZ ;  /* 0x000000ff05077210 */ /* 0x000fe40007ffe1ff */
[----:B------:R-:W-:-:S03]  /*13a0*/  @!P1 SEL R3, R16, R3, !P0 ;  /* 0x0000000310039207 */ /* 0x000fc60004000000 */
[----:B------:R-:W-:Y:S02]  /*13b0*/  IMAD R7, R4, R7, R14 ;  /* 0x0000000704077224 */ /* 0x000fe400078e020e */
[--C-:B------:R-:W-:Y:S02]  /*13c0*/  @!P1 IMAD.IADD R6, R6, 0x1, -R3.reuse ;  /* 0x0000000106069824 */ /* 0x100fe400078e0a03 */
[----:B------:R-:W-:Y:S01]  /*13d0*/  @!P1 IMAD R3, R2, R12, R3 ;  /* 0x0000000c02039224 */ /* 0x000fe200078e0203 */
[----:B------:R-:W-:Y:S01]  /*13e0*/  IADD3 R2, PT, PT, -R16, RZ, RZ ;  /* 0x000000ff10027210 */ /* 0x000fe20007ffe1ff */
[----:B------:R-:W-:Y:S02]  /*13f0*/  @!P1 IMAD R5, R6, R10, R16 ;  /* 0x0000000a06059224 */ /* 0x000fe400078e0210 */
[----:B------:R-:W-:Y:S02]  /*1400*/  @!P1 IMAD.MOV.U32 R16, RZ, RZ, R3 ;  /* 0x000000ffff109224 */ /* 0x000fe400078e0003 */
[----:B------:R-:W-:-:S02]  /*1410*/  IMAD R2, R9, R2, R15 ;  /* 0x0000000209027224 */ /* 0x000fc400078e020f */
[----:B------:R-:W-:Y:S02]  /*1420*/  IMAD R14, R5, R4, R7 ;  /* 0x00000004050e7224 */ /* 0x000fe400078e0207 */
[----:B------:R-:W-:Y:S02]  /*1430*/  IMAD R15, R16, R9, R2 ;  /* 0x00000009100f7224 */ /* 0x000fe400078e0202 */
.L_x_16:
[----:B------:R-:W1:Y:S01]  /*1440*/  LDCU UR4, c[0x0][0xb30] ;  /* 0x00016600ff0477ac */ /* 0x000e620008000800 */
[----:B------:R-:W2:Y:S08]  /*1450*/  S2UR UR37, SR_CgaCtaId ;  /* 0x00000000002579c3 */ /* 0x000eb00000008800 */
[----:B------:R-:W3:Y:S01]  /*1460*/  LDC R40, c[0x0][0xb24] ;  /* 0x0002c900ff287b82 */ /* 0x000ee20000000800 */
[----:B-1----:R-:W-:-:S09]  /*1470*/  UISETP.NE.AND UP1, UPT, UR4, 0x1, UPT ;  /* 0x000000010400788c */ /* 0x002fd2000bf25270 */
[----:B--2---:R-:W-:Y:S05]  /*1480*/  BRA.U UP1, `(.L_x_17) ;  /* 0x0000000101407547 */ /* 0x004fea000b800000 */
[----:B------:R-:W1:Y:S08]  /*1490*/  LDC.64 R4, c[0x0][0xb10] ;  /* 0x0002c400ff047b82 */ /* 0x000e700000000a00 */
[----:B------:R-:W2:Y:S08]  /*14a0*/  LDC.64 R2, c[0x0][0xb18] ;  /* 0x0002c600ff027b82 */ /* 0x000eb00000000a00 */
[----:B------:R-:W4:Y:S08]  /*14b0*/  LDC R6, c[0x0][0xb20] ;  /* 0x0002c800ff067b82 */ /* 0x000f300000000800 */
[----:B------:R-:W3:Y:S01]  /*14c0*/  LDC R7, c[0x0][0xb0c] ;  /* 0x0002c300ff077b82 */ /* 0x000ee20000000800 */
[----:B-1----:R-:W-:-:S05]  /*14d0*/  IMAD.HI.U32 R4, R15, R4, RZ ;  /* 0x000000040f047227 */ /* 0x002fca00078e00ff */
[----:B------:R-:W-:Y:S01]  /*14e0*/  SHF.R.U32.HI R4, RZ, R5, R4 ;  /* 0x00000005ff047219 */ /* 0x000fe20000011604 */
[----:B--2---:R-:W-:Y:S01]  /*14f0*/  IMAD.HI.U32 R3, R14, R3, RZ ;  /* 0x000000030e037227 */ /* 0x004fe200078e00ff */
[----:B------:R-:W-:-:S04]  /*1500*/  ISETP.NE.AND P0, PT, R2, 0x1, PT ;  /* 0x000000010200780c */ /* 0x000fc80003f05270 */
[----:B----4-:R-:W-:-:S04]  /*1510*/  SHF.R.U32.HI R3, RZ, R6, R3 ;  /* 0x00000006ff037219 */ /* 0x010fc80000011603 */
[----:B------:R-:W-:Y:S02]  /*1520*/  SEL R3, R14, R3, !P0 ;  /* 0x000000030e037207 */ /* 0x000fe40004000000 */
[----:B---3--:R-:W-:-:S04]  /*1530*/  ISETP.NE.AND P1, PT, R7, 0x1, PT ;  /* 0x000000010700780c */ /* 0x008fc80003f25270 */
[----:B------:R-:W-:-:S05]  /*1540*/  SEL R4, R15, R4, !P1 ;  /* 0x000000040f047207 */ /* 0x000fca0004800000 */
[----:B------:R-:W-:Y:S02]  /*1550*/  IMAD.IADD R5, R3, 0x1, -R4 ;  /* 0x0000000103057824 */ /* 0x000fe400078e0a04 */
[----:B------:R-:W-:Y:S02]  /*1560*/  IMAD.IADD R3, R4, 0x1, -R3 ;  /* 0x0000000104037824 */ /* 0x000fe400078e0a03 */
[----:B------:R-:W-:Y:S02]  /*1570*/  IMAD R15, R5, R7, R15 ;  /* 0x00000007050f7224 */ /* 0x000fe400078e020f */
[----:B------:R-:W-:-:S07]  /*1580*/  IMAD R14, R3, R2, R14 ;  /* 0x00000002030e7224 */ /* 0x000fce00078e020e */
.L_x_17:
[----:B------:R-:W-:Y:S01]  /*1590*/  BAR.SYNC.DEFER_BLOCKING 0x0 ;  /* 0x0000000000007b1d */ /* 0x000fe20000010000 */
[----:B------:R-:W-:Y:S01]  /*15a0*/  UISETP.NE.AND UP1, UPT, UR8, 0x2, UPT ;  /* 0x000000020800788c */ /* 0x000fe2000bf25270 */
[----:B------:R-:W-:Y:S02]  /*15b0*/  ISETP.NE.OR P5, PT, R0, 0x2, !P5 ;  /* 0x000000020000780c */ /* 0x000fe40006fa5670 */
[----:B------:R-:W-:-:S06]  /*15c0*/  LOP3.LUT R2, R108, 0x1f, RZ, 0xc0, !PT ;  /* 0x0000001f6c027812 */ /* 0x000fcc00078ec0ff */
[----:B------:R-:W-:Y:S05]  /*15d0*/  BRA.U UP1, `(.L_x_18) ;  /* 0x0000001901cc7547 */ /* 0x000fea000b800000 */
[----:B------:R-:W1:Y:S01]  /*15e0*/  LDCU UR13, c[0x0][0x38c] ;  /* 0x00007180ff0d77ac */ /* 0x000e620008000800 */
[----:B------:R-:W2:Y:S01]  /*15f0*/  LDC R8, c[0x0][0x370] ;  /* 0x0000dc00ff087b82 */ /* 0x000ea20000000800 */
[----:B------:R-:W-:Y:S01]  /*1600*/  PLOP3.LUT P1, PT, PT, PT, UP2, 0x80, 0x8 ;  /* 0x000000000008781c */ /* 0x000fe20003f2f028 */
[----:B------:R-:W-:Y:S01]  /*1610*/  IMAD.MOV.U32 R17, RZ, RZ, 0x1 ;  /* 0x00000001ff117424 */ /* 0x000fe200078e00ff */
[----:B------:R-:W-:Y:S01]  /*1620*/  ISETP.EQ.OR P4, PT, R2, RZ, P5 ;  /* 0x000000ff0200720c */ /* 0x000fe20002f82670 */
[----:B------:R-:W-:Y:S01]  /*1630*/  IMAD.MOV.U32 R16, RZ, RZ, RZ ;  /* 0x000000ffff107224 */ /* 0x000fe200078e00ff */
[----:B------:R-:W-:Y:S02]  /*1640*/  PLOP3.LUT P1, PT, P1, PT, PT, 0x8, 0x80 ;  /* 0x000000000080781c */ /* 0x000fe40000f2e170 */
[----:B------:R-:W-:Y:S01]  /*1650*/  CS2R R12, SRZ ;  /* 0x00000000000c7805 */ /* 0x000fe2000001ff00 */
[----:B------:R-:W-:Y:S01]  /*1660*/  IMAD.MOV.U32 R11, RZ, RZ, 0x1 ;  /* 0x00000001ff0b7424 */ /* 0x000fe200078e00ff */
[----:B------:R-:W4:Y:S01]  /*1670*/  LDC R0, c[0x0][0x374] ;  /* 0x0000dd00ff007b82 */ /* 0x000f220000000800 */
[----:B------:R-:W2:Y:S01]  /*1680*/  LDCU.64 UR22, c[0x0][0x348] ;  /* 0x00006900ff1677ac */ /* 0x000ea20008000a00 */
[----:B------:R-:W-:Y:S01]  /*1690*/  UMOV UR6, URZ ;  /* 0x000000ff00067c82 */ /* 0x000fe20008000000 */
[----:B-1----:R-:W-:-:S04]  /*16a0*/  UIADD3 UR5, UPT, UPT, UR13, 0x1f, URZ ;  /* 0x0000001f0d057890 */ /* 0x002fc8000fffe0ff */
[----:B------:R-:W-:-:S04]  /*16b0*/  USHF.R.S32.HI UR4, URZ, 0x1f, UR5 ;  /* 0x0000001fff047899 */ /* 0x000fc80008011405 */
[----:B------:R-:W-:-:S04]  /*16c0*/  ULEA.HI UR4, UR4, UR5, URZ, 0x5 ;  /* 0x0000000504047291 */ /* 0x000fc8000f8f28ff */
[----:B------:R-:W-:Y:S02]  /*16d0*/  USHF.R.S32.HI UR15, URZ, 0x5, UR4 ;  /* 0x00000005ff0f7899 */ /* 0x000fe40008011404 */
[----:B------:R-:W-:Y:S02]  /*16e0*/  UIADD3 UR4, UPT, UPT, UR13, -0x1, URZ ;  /* 0xffffffff0d047890 */ /* 0x000fe4000fffe0ff */
[----:B------:R-:W-:Y:S02]  /*16f0*/  UISETP.LT.U32.AND UP0, UPT, UR15, 0x14, UPT ;  /* 0x000000140f00788c */ /* 0x000fe4000bf01070 */
[----:B------:R-:W-:Y:S02]  /*1700*/  UISETP.GE.U32.AND UP1, UPT, UR4, -0x3f, UPT ;  /* 0xffffffc10400788c */ /* 0x000fe4000bf26070 */
[----:B------:R-:W-:Y:S02]  /*1710*/  USEL UR14, UR15, 0x14, UP0 ;  /* 0x000000140f0e7887 */ /* 0x000fe40008000000 */
[----:B------:R-:W-:-:S02]  /*1720*/  UIADD3 UR13, UPT, UPT, UR13, 0x3e, URZ ;  /* 0x0000003e0d0d7890 */ /* 0x000fc4000fffe0ff */
[----:B------:R-:W-:Y:S02]  /*1730*/  UIADD3 UR5, UPT, UPT, UR14, -0x1, URZ ;  /* 0xffffffff0e057890 */ /* 0x000fe4000fffe0ff */
[----:B------:R-:W-:-:S03]  /*1740*/  UIADD3 UR7, UPT, UPT, UR15, -UR14, URZ ;  /* 0x8000000e0f077290 */ /* 0x000fc6000fffe0ff */
[----:B------:R-:W-:-:S04]  /*1750*/  @UP1 UIADD3 UR5, UPT, UPT, UR14, URZ, URZ ;  /* 0x000000ff0e051290 */ /* 0x000fc8000fffe0ff */
[----:B--2---:R-:W-:-:S12]  /*1760*/  UIADD3 UR5, UPT, UPT, UR5, 0x1, URZ ;  /* 0x0000000105057890 */ /* 0x004fd8000fffe0ff */
.L_x_36:
[----:B------:R-:W-:Y:S01]  /*1770*/  UISETP.NE.AND UP0, UPT, UR37, URZ, UPT ;  /* 0x000000ff2500728c */ /* 0x000fe2000bf05270 */
[----:B------:R-:W1:Y:S08]  /*1780*/  S2UR UR37, SR_CgaCtaId ;  /* 0x00000000002579c3 */ /* 0x000e700000008800 */
[----:B------:R-:W-:Y:S05]  /*1790*/  BRA.U UP0, `(.L_x_19) ;  /* 0x0000000100347547 */ /* 0x000fea000b800000 */
[----:B------:R-:W2:Y:S01]  /*17a0*/  S2R R2, SR_CgaCtaId ;  /* 0x0000000000027919 */ /* 0x000ea20000008800 */
[----:B------:R-:W-:-:S04]  /*17b0*/  MOV R3, 0x400 ;  /* 0x0000040000037802 */ /* 0x000fc80000000f00 */
[----:B--2---:R-:W-:Y:S02]  /*17c0*/  LEA R2, R2, R3, 0x18 ;  /* 0x0000000302027211 */ /* 0x004fe400078ec0ff */
[----:B------:R-:W-:-:S03]  /*17d0*/  SHF.L.U32 R3, R11, 0x1f, RZ ;  /* 0x0000001f0b037819 */ /* 0x000fc600000006ff */
[----:B------:R-:W-:-:S04]  /*17e0*/  IMAD R2, R12, 0x8, R2 ;  /* 0x000000080c027824 */ /* 0x000fc800078e0202 */
[----:B------:R-:W2:Y:S02]  /*17f0*/  SYNCS.PHASECHK.TRANS64.TRYWAIT P0, [R2+URZ+0x200], R3 ;  /* 0x00020003020075a7 */ /* 0x000ea400080011ff */
[----:B--2---:R-:W-:Y:S05]  /*1800*/  @!P0 BRA `(.L_x_20) ;  /* 0x0000008000a08947 */ /* 0x004fea0003800000 */
.L_x_142:
[----:B------:R-:W-:Y:S01]  /*1810*/  VIADD R12, R12, 0x1 ;  /* 0x000000010c0c7836 */ /* 0x000fe20000000000 */
[----:B------:R2:W-:Y:S04]  /*1820*/  SYNCS.ARRIVE.TRANS64.A1T0 RZ, [R2+URZ+0x1f0], RZ ;  /* 0x0001f0ff02ff79a7 */ /* 0x0005e800081000ff */
[----:B------:R-:W-:-:S04]  /*1830*/  ISETP.NE.AND P0, PT, R12, 0x2, PT ;  /* 0x000000020c00780c */ /* 0x000fc80003f05270 */
[----:B------:R-:W-:Y:S02]  /*1840*/  SEL R12, R12, RZ, P0 ;  /* 0x000000ff0c0c7207 */ /* 0x000fe40000000000 */
[----:B--2---:R-:W-:-:S04]  /*1850*/  SEL R2, RZ, 0x1, P0 ;  /* 0x00000001ff027807 */ /* 0x004fc80000000000 */
[----:B------:R-:W-:-:S07]  /*1860*/  LOP3.LUT R11, R11, R2, RZ, 0x3c, !PT ;  /* 0x000000020b0b7212 */ /* 0x000fce00078e3cff */
.L_x_19:
[----:B------:R-:W-:Y:S01]  /*1870*/  UMOV UR4, 0x400 ;  /* 0x0000040000047882 */ /* 0x000fe20000000000 */
[----:B------:R-:W-:Y:S01]  /*1880*/  SHF.L.U32 R2, R17, 0x1f, RZ ;  /* 0x0000001f11027819 */ /* 0x000fe200000006ff */
[----:B-1----:R-:W-:Y:S01]  /*1890*/  ULEA UR4, UR37, UR4, 0x18 ;  /* 0x0000000425047291 */ /* 0x002fe2000f8ec0ff */
[----:B------:R-:W-:Y:S01]  /*18a0*/  R2UR UR35, R15 ;  /* 0x000000000f2372ca */ /* 0x000fe200000e0000 */
[----:B------:R-:W-:Y:S01]  /*18b0*/  UISETP.GE.U32.AND UP0, UPT, UR13, 0x3f, UPT ;  /* 0x0000003f0d00788c */ /* 0x000fe2000bf06070 */
[----:B------:R-:W-:Y:S01]  /*18c0*/  R2UR UR18, R14 ;  /* 0x000000000e1272ca */ /* 0x000fe200000e0000 */
[----:B------:R-:W-:Y:S01]  /*18d0*/  ULEA UR8, UR6, UR4, 0x3 ;  /* 0x0000000406087291 */ /* 0x000fe2000f8e18ff */
[----:B------:R-:W-:-:S08]  /*18e0*/  UMOV UR21, URZ ;  /* 0x000000ff00157c82 */ /* 0x000fd00008000000 */
[----:B------:R1:W2:Y:S01]  /*18f0*/  SYNCS.PHASECHK.TRANS64.TRYWAIT P0, [UR8+0xa0], R2 ;  /* 0x0000a002ff0075a7 */ /* 0x0002a20008001108 */
[----:B------:R-:W-:Y:S02]  /*1900*/  USHF.L.U32 UR35, UR35, 0x6, URZ ;  /* 0x0000000623237899 */ /* 0x000fe400080006ff */
[----:B------:R-:W-:Y:S01]  /*1910*/  USHF.L.U32 UR18, UR18, 0x8, URZ ;  /* 0x0000000812127899 */ /* 0x000fe200080006ff */
[----:B------:R-:W-:Y:S11]  /*1920*/  BRA.U !UP0, `(.L_x_21) ;  /* 0x0000000108c07547 */ /* 0x000ff6000b800000 */
[----:B------:R-:W-:Y:S01]  /*1930*/  UIADD3 UR10, UPT, UPT, UR18, 0x80, URZ ;  /* 0x00000080120a7890 */ /* 0x000fe2000fffe0ff */
[----:B------:R-:W-:Y:S01]  /*1940*/  UMOV UR24, URZ ;  /* 0x000000ff00187c82 */ /* 0x000fe20008000000 */
[----:B------:R-:W-:-:S10]  /*1950*/  UMOV UR25, UR6 ;  /* 0x0000000600197c82 */ /* 0x000fd40008000000 */
.L_x_26:
[----:B-1----:R-:W-:Y:S01]  /*1960*/  ULEA UR33, UR25, UR4, 0x3 ;  /* 0x0000000419217291 */ /* 0x002fe2000f8e18ff */
[----:B--2---:R-:W-:Y:S01]  /*1970*/  @!P5 MOV R3, 0x2800 ;  /* 0x000028000003d802 */ /* 0x004fe20000000f00 */
[----:B--2---:R-:W-:Y:S10]  /*1980*/  @P0 BRA `(.L_x_22) ;  /* 0x00000000000c0947 */ /* 0x004ff40003800000 */
[----:B------:R-:W-:-:S04]  /*1990*/  SHF.L.U32 R4, R17, 0x1f, RZ ;  /* 0x0000001f11047819 */ /* 0x000fc800000006ff */
[----:B------:R-:W2:Y:S02]  /*19a0*/  SYNCS.PHASECHK.TRANS64.TRYWAIT P0, [UR33+0xa0], R4 ;  /* 0x0000a004ff0075a7 */ /* 0x000ea40008001121 */
[----:B--2---:R-:W-:Y:S05]  /*19b0*/  @!P0 BRA `(.L_x_23) ;  /* 0x0000008000488947 */ /* 0x004fea0003800000 */
.L_x_22:
[----:B------:R2:W-:Y:S01]  /*19c0*/  @!P5 SYNCS.ARRIVE.TRANS64 RZ, [UR33], R3 ;  /* 0x00000003ffffd9a7 */ /* 0x0005e20008000021 */
[----:B------:R-:W-:Y:S04]  /*19d0*/  BSSY.RECONVERGENT B0, `(.L_x_24) ;  /* 0x0000003000007945 */ /* 0x000fe80003800200 */
[----:B------:R-:W-:Y:S05]  /*19e0*/  @P4 BRA `(.L_x_25) ;  /* 0x0000000000044947 */ /* 0x000fea0003800000 */
[----:B------:R-:W-:Y:S05]  /*19f0*/  BPT.TRAP 0x1 ;  /* 0x000000040000795c */ /* 0x000fea0000300000 */
.L_x_25:
[----:B------:R-:W-:Y:S05]  /*1a00*/  BSYNC.RECONVERGENT B0 ;  /* 0x0000000000007941 */ /* 0x000fea0003800200 */
.L_x_24:
[----:B------:R-:W-:Y:S02]  /*1a10*/  UIADD3 UR6, UPT, UPT, UR25, 0x1, URZ ;  /* 0x0000000119067890 */ /* 0x000fe4000fffe0ff */
[----:B------:R-:W-:Y:S02]  /*1a20*/  ULEA UR32, UR25, UR4, 0xb ;  /* 0x0000000419207291 */ /* 0x000fe4000f8e58ff */
[----:B------:R-:W-:Y:S02]  /*1a30*/  UISETP.NE.AND UP0, UPT, UR6, 0x14, UPT ;  /* 0x000000140600788c */ /* 0x000fe4000bf05270 */
[----:B------:R-:W-:Y:S02]  /*1a40*/  UIADD3 UR30, UP1, UPT, UR22, 0x80, URZ ;  /* 0x00000080161e7890 */ /* 0x000fe4000ff3e0ff */
[----:B------:R-:W-:Y:S02]  /*1a50*/  USEL UR9, URZ, 0x1, UP0 ;  /* 0x00000001ff097887 */ /* 0x000fe40008000000 */
[----:B------:R-:W-:-:S02]  /*1a60*/  USEL UR6, UR6, URZ, UP0 ;  /* 0x000000ff06067287 */ /* 0x000fc40008000000 */
[----:B------:R-:W-:Y:S02]  /*1a70*/  UIADD3 UR28, UP0, UPT, UR22, 0x180, URZ ;  /* 0x00000180161c7890 */ /* 0x000fe4000ff1e0ff */
[----:B------:R-:W-:Y:S01]  /*1a80*/  ULEA UR8, UR6, UR4, 0x3 ;  /* 0x0000000406087291 */ /* 0x000fe2000f8e18ff */
[----:B------:R-:W-:Y:S01]  /*1a90*/  LOP3.LUT R17, R17, UR9, RZ, 0x3c, !PT ;  /* 0x0000000911117c12 */ /* 0x000fe2000f8e3cff */
[----:B------:R-:W-:Y:S02]  /*1aa0*/  USHF.L.U32 UR34, UR24, 0x5, URZ ;  /* 0x0000000518227899 */ /* 0x000fe400080006ff */
[----:B------:R-:W-:Y:S01]  /*1ab0*/  UIADD3.X UR31, UPT, UPT, URZ, UR23, URZ, UP1, !UPT ;  /* 0x00000017ff1f7290 */ /* 0x000fe20008ffe4ff */
[----:B-1----:R-:W-:Y:S01]  /*1ac0*/  SHF.L.U32 R2, R17, 0x1f, RZ ;  /* 0x0000001f11027819 */ /* 0x002fe200000006ff */
[----:B------:R-:W-:Y:S02]  /*1ad0*/  UIADD3 UR32, UPT, UPT, UR32, 0x6600, URZ ;  /* 0x0000660020207890 */ /* 0x000fe4000fffe0ff */
[----:B------:R-:W-:Y:S01]  /*1ae0*/  UIADD3.X UR29, UPT, UPT, URZ, UR23, URZ, UP0, !UPT ;  /* 0x00000017ff1d7290 */ /* 0x000fe200087fe4ff */
[----:B------:R1:W1:Y:S01]  /*1af0*/  SYNCS.PHASECHK.TRANS64.TRYWAIT P0, [UR8+0xa0], R2 ;  /* 0x0000a002ff0075a7 */ /* 0x0002620008001108 */
[----:B------:R-:W-:Y:S01]  /*1b00*/  ULEA UR8, UR25, UR4, 0xd ;  /* 0x0000000419087291 */ /* 0x000fe2000f8e68ff */
[----:B------:R-:W-:Y:S01]  /*1b10*/  UMOV UR26, 0x0 ;  /* 0x00000000001a7882 */ /* 0x000fe20000000000 */
[----:B------:R-:W-:-:S02]  /*1b20*/  UMOV UR27, 0x10000000 ;  /* 0x10000000001b7882 */ /* 0x000fc40000000000 */
[----:B------:R-:W-:Y:S01]  /*1b30*/  UIADD3 UR16, UPT, UPT, UR8, 0x10600, URZ ;  /* 0x0001060008107890 */ /* 0x000fe2000fffe0ff */
[----:B------:R1:W-:Y:S01]  /*1b40*/  UTMALDG.3D [UR32], [UR30], desc[UR26] ;  /* 0x00001a201e0075b4 */ /* 0x0003e20008011000 */
[----:B------:R-:W-:Y:S01]  /*1b50*/  UIADD3 UR8, UPT, UPT, UR8, 0x11600, URZ ;  /* 0x0001160008087890 */ /* 0x000fe2000fffe0ff */
[----:B------:R-:W-:Y:S01]  /*1b60*/  UMOV UR17, UR33 ;  /* 0x0000002100117c82 */ /* 0x000fe20008000000 */
[----:B------:R-:W-:Y:S01]  /*1b70*/  UMOV UR20, UR36 ;  /* 0x0000002400147c82 */ /* 0x000fe20008000000 */
[----:B------:R-:W-:Y:S01]  /*1b80*/  UMOV UR19, UR34 ;  /* 0x0000002200137c82 */ /* 0x000fe20008000000 */
[----:B------:R-:W-:Y:S01]  /*1b90*/  UMOV UR12, UR36 ;  /* 0x00000024000c7c82 */ /* 0x000fe20008000000 */
[----:B------:R-:W-:Y:S01]  /*1ba0*/  UMOV UR9, UR33 ;  /* 0x0000002100097c82 */ /* 0x000fe20008000000 */
[----:B------:R-:W-:Y:S01]  /*1bb0*/  UMOV UR11, UR34 ;  /* 0x00000022000b7c82 */ /* 0x000fe20008000000 */
[----:B------:R1:W-:Y:S01]  /*1bc0*/  UTMALDG.3D [UR16], [UR28], desc[UR26] ;  /* 0x00001a101c0075b4 */ /* 0x0003e20008011000 */
[----:B------:R-:W-:Y:S01]  /*1bd0*/  UIADD3 UR24, UPT, UPT, UR24, 0x1, URZ ;  /* 0x0000000118187890 */ /* 0x000fe2000fffe0ff */
[----:B------:R-:W-:Y:S01]  /*1be0*/  UMOV UR21, UR5 ;  /* 0x0000000500157c82 */ /* 0x000fe20008000000 */
[----:B------:R-:W-:-:S02]  /*1bf0*/  UMOV UR25, UR6 ;  /* 0x0000000600197c82 */ /* 0x000fc40008000000 */
[----:B------:R-:W-:Y:S01]  /*1c00*/  UISETP.NE.AND UP0, UPT, UR24, UR5, UPT ;  /* 0x000000051800728c */ /* 0x000fe2000bf05270 */
[----:B------:R1:W-:Y:S08]  /*1c10*/  UTMALDG.3D [UR8], [UR28], desc[UR26] ;  /* 0x00001a081c0075b4 */ /* 0x0003f00008011000 */
[----:B------:R-:W-:Y:S05]  /*1c20*/  BRA.U UP0, `(.L_x_26) ;  /* 0xfffffffd004c7547 */ /* 0x000fea000b83ffff */
.L_x_21:
[----:B-1----:R-:W-:Y:S01]  /*1c30*/  ULEA UR8, UR6, UR4, 0x3 ;  /* 0x0000000406087291 */ /* 0x002fe2000f8e18ff */
[----:B------:R-:W-:Y:S01]  /*1c40*/  SHF.L.U32 R2, R17, 0x1f, RZ ;  /* 0x0000001f11027819 */ /* 0x000fe200000006ff */
[----:B------:R-:W-:Y:S01]  /*1c50*/  @!P1 SYNCS.ARRIVE.TRANS64.A1T0 RZ, [UR4+0x188], RZ ;  /* 0x000188ffffff99a7 */ /* 0x000fe20008100004 */
[----:B------:R-:W-:-:S06]  /*1c60*/  UISETP.GT.AND UP0, UPT, UR15, UR14, UPT ;  /* 0x0000000e0f00728c */ /* 0x000fcc000bf04270 */
[----:B--2---:R1:W2:Y:S03]  /*1c70*/  SYNCS.PHASECHK.TRANS64.TRYWAIT P0, [UR8+0xa0], R2 ;  /* 0x0000a002ff0075a7 */ /* 0x0042a60008001108 */
[----:B------:R-:W-:Y:S05]  /*1c80*/  BRA.U !UP0, `(.L_x_27) ;  /* 0x0000000108c47547 */ /* 0x000fea000b800000 */
[----:B------:R-:W-:Y:S02]  /*1c90*/  UIADD3 UR29, UPT, UPT, UR7, UR21, URZ ;  /* 0x00000015071d7290 */ /* 0x000fe4000fffe0ff */
[----:B------:R-:W-:Y:S01]  /*1ca0*/  UIADD3 UR10, UPT, UPT, UR18, 0x80, URZ ;  /* 0x00000080120a7890 */ /* 0x000fe2000fffe0ff */
[----:B------:R-:W-:-:S11]  /*1cb0*/  UMOV UR34, UR6 ;  /* 0x0000000600227c82 */ /* 0x000fd60008000000 */
.L_x_32:
[----:B-1----:R-:W-:Y:S01]  /*1cc0*/  ULEA UR25, UR34, UR4, 0x3 ;  /* 0x0000000422197291 */ /* 0x002fe2000f8e18ff */
[----:B--2---:R-:W-:Y:S01]  /*1cd0*/  @!P5 MOV R3, 0x2800 ;  /* 0x000028000003d802 */ /* 0x004fe20000000f00 */
[----:B--2---:R-:W-:Y:S10]  /*1ce0*/  @P0 BRA `(.L_x_28) ;  /* 0x00000000000c0947 */ /* 0x004ff40003800000 */
[----:B------:R-:W-:-:S04]  /*1cf0*/  SHF.L.U32 R4, R17, 0x1f, RZ ;  /* 0x0000001f11047819 */ /* 0x000fc800000006ff */
[----:B------:R-:W2:Y:S02]  /*1d00*/  SYNCS.PHASECHK.TRANS64.TRYWAIT P0, [UR25+0xa0], R4 ;  /* 0x0000a004ff0075a7 */ /* 0x000ea40008001119 */
[----:B--2---:R-:W-:Y:S05]  /*1d10*/  @!P0 BRA `(.L_x_29) ;  /* 0x0000007c00888947 */ /* 0x004fea0003800000 */
.L_x_28:
[----:B------:R2:W-:Y:S01]  /*1d20*/  @!P5 SYNCS.ARRIVE.TRANS64 RZ, [UR25], R3 ;  /* 0x00000003ffffd9a7 */ /* 0x0005e20008000019 */
[----:B------:R-:W-:Y:S04]  /*1d30*/  BSSY.RECONVERGENT B0, `(.L_x_30) ;  /* 0x0000003000007945 */ /* 0x000fe80003800200 */
[----:B------:R-:W-:Y:S05]  /*1d40*/  @P4 BRA `(.L_x_31) ;  /* 0x0000000000044947 */ /* 0x000fea0003800000 */
[----:B------:R-:W-:Y:S05]  /*1d50*/  BPT.TRAP 0x1 ;  /* 0x000000040000795c */ /* 0x000fea0000300000 */
.L_x_31:
[----:B------:R-:W-:Y:S05]  /*1d60*/  BSYNC.RECONVERGENT B0 ;  /* 0x0000000000007941 */ /* 0x000fea0003800200 */
.L_x_30:
        /* <DEDUP_REMOVED lines=10> */
[----:B------:R-:W-:Y:S01]  /*1e10*/  UIADD3 UR24, UPT, UPT, UR24, 0x6600, URZ ;  /* 0x0000660018187890 */ /* 0x000fe2000fffe0ff */
[----:B-1----:R-:W-:Y:S01]  /*1e20*/  SHF.L.U32 R2, R17, 0x1f, RZ ;  /* 0x0000001f11027819 */ /* 0x002fe200000006ff */
[----:B------:R-:W-:Y:S02]  /*1e30*/  UIADD3.X UR39, UPT, UPT, URZ, UR23, URZ, UP1, !UPT ;  /* 0x00000017ff277290 */ /* 0x000fe40008ffe4ff */
[----:B------:R-:W-:Y:S01]  /*1e40*/  UIADD3.X UR33, UPT, UPT, URZ, UR23, URZ, UP0, !UPT ;  /* 0x00000017ff217290 */ /* 0x000fe200087fe4ff */
[----:B------:R1:W1:Y:S01]  /*1e50*/  SYNCS.PHASECHK.TRANS64.TRYWAIT P0, [UR8+0xa0], R2 ;  /* 0x0000a002ff0075a7 */ /* 0x0002620008001108 */
[----:B------:R-:W-:Y:S01]  /*1e60*/  ULEA UR8, UR34, UR4, 0xd ;  /* 0x0000000422087291 */ /* 0x000fe2000f8e68ff */
[----:B------:R-:W-:Y:S01]  /*1e70*/  UMOV UR30, 0x0 ;  /* 0x00000000001e7882 */ /* 0x000fe20000000000 */
[----:B------:R-:W-:-:S02]  /*1e80*/  UMOV UR31, 0x10000000 ;  /* 0x10000000001f7882 */ /* 0x000fc40000000000 */
[----:B------:R-:W-:Y:S02]  /*1e90*/  UIADD3 UR16, UPT, UPT, UR8, 0x10600, URZ ;  /* 0x0001060008107890 */ /* 0x000fe4000fffe0ff */
[----:B------:R-:W-:Y:S01]  /*1ea0*/  UIADD3 UR8, UPT, UPT, UR8, 0x11600, URZ ;  /* 0x0001160008087890 */ /* 0x000fe2000fffe0ff */
[----:B------:R-:W-:Y:S01]  /*1eb0*/  UMOV UR27, UR35 ;  /* 0x00000023001b7c82 */ /* 0x000fe20008000000 */
[----:B------:R-:W-:Y:S01]  /*1ec0*/  UMOV UR28, UR36 ;  /* 0x00000024001c7c82 */ /* 0x000fe20008000000 */
[----:B------:R-:W-:Y:S01]  /*1ed0*/  UMOV UR17, UR25 ;  /* 0x0000001900117c82 */ /* 0x000fe20008000000 */
[----:B------:R-:W-:Y:S01]  /*1ee0*/  UMOV UR20, UR36 ;  /* 0x0000002400147c82 */ /* 0x000fe20008000000 */
[----:B------:R-:W-:Y:S01]  /*1ef0*/  UMOV UR19, UR26 ;  /* 0x0000001a00137c82 */ /* 0x000fe20008000000 */
[----:B------:R-:W-:Y:S01]  /*1f00*/  UMOV UR12, UR36 ;  /* 0x00000024000c7c82 */ /* 0x000fe20008000000 */
[----:B------:R-:W-:Y:S01]  /*1f10*/  UMOV UR9, UR25 ;  /* 0x0000001900097c82 */ /* 0x000fe20008000000 */
[----:B------:R1:W-:Y:S01]  /*1f20*/  UTMALDG.3D [UR24], [UR38], desc[UR30] ;  /* 0x00001e18260075b4 */ /* 0x0003e20008011000 */
[----:B------:R-:W-:Y:S01]  /*1f30*/  UMOV UR11, UR26 ;  /* 0x0000001a000b7c82 */ /* 0x000fe20008000000 */
[----:B------:R-:W-:Y:S01]  /*1f40*/  UIADD3 UR21, UPT, UPT, UR21, 0x1, URZ ;  /* 0x0000000115157890 */ /* 0x000fe2000fffe0ff */
[----:B------:R-:W-:-:S03]  /*1f50*/  UMOV UR34, UR6 ;  /* 0x0000000600227c82 */ /* 0x000fc60008000000 */
[----:B------:R-:W-:Y:S01]  /*1f60*/  UISETP.NE.AND UP0, UPT, UR21, UR29, UPT ;  /* 0x0000001d1500728c */ /* 0x000fe2000bf05270 */
[----:B------:R1:W-:Y:S01]  /*1f70*/  UTMALDG.3D [UR16], [UR32], desc[UR30] ;  /* 0x00001e10200075b4 */ /* 0x0003e20008011000 */
[----:B------:R1:W-:Y:S07]  /*1f80*/  UTMALDG.3D [UR8], [UR32], desc[UR30] ;  /* 0x00001e08200075b4 */ /* 0x0003ee0008011000 */
[----:B------:R-:W-:Y:S05]  /*1f90*/  BRA.U UP0, `(.L_x_32) ;  /* 0xfffffffd00487547 */ /* 0x000fea000b83ffff */
.L_x_27:
[C---:B-1----:R-:W-:Y:S01]  /*1fa0*/  LEA R2, R16.reuse, UR4, 0x3 ;  /* 0x0000000410027c11 */ /* 0x042fe2000f8e18ff */
[----:B------:R-:W-:Y:S01]  /*1fb0*/  NOP ;  /* 0x0000000000007918 */ /* 0x000fe20000000000 */
[----:B--2---:R-:W-:Y:S02]  /*1fc0*/  SHF.L.U32 R3, R13, 0x1f, RZ ;  /* 0x0000001f0d037819 */ /* 0x004fe400000006ff */
[----:B------:R-:W-:Y:S02]  /*1fd0*/  LEA R4, R16, UR4, 0x4 ;  /* 0x0000000410047c11 */ /* 0x000fe4000f8e20ff */
[----:B------:R-:W1:Y:S02]  /*1fe0*/  SYNCS.PHASECHK.TRANS64.TRYWAIT P0, [R2+URZ+0x190], R3 ;  /* 0x00019003020075a7 */ /* 0x000e6400080011ff */
[----:B-1----:R-:W-:Y:S05]  /*1ff0*/  @!P0 BRA `(.L_x_33) ;  /* 0x0000007800e88947 */ /* 0x002fea0003800000 */
.L_x_145:
[----:B------:R-:W2:Y:S01]  /*2000*/  LDS.128 R4, [R4+0x220] ;  /* 0x0002200004047984 */ /* 0x000ea20000000c00 */
[----:B---3--:R-:W-:Y:S01]  /*2010*/  ISETP.GE.AND P0, PT, R40, 0x1, PT ;  /* 0x000000012800780c */ /* 0x008fe20003f06270 */
[----:B-1----:R-:W-:Y:S01]  /*2020*/  VIADD R2, R2, 0x1a0 ;  /* 0x000001a002027836 */ /* 0x002fe20000000000 */
[----:B------:R-:W-:Y:S01]  /*2030*/  @!PT LDS RZ, [RZ] ;  /* 0x00000000fffff984 */ /* 0x000fe20000000800 */
[----:B------:R-:W-:Y:S01]  /*2040*/  @!PT LDS RZ, [RZ] ;  /* 0x00000000fffff984 */ /* 0x000fe20000000800 */
[----:B------:R-:W-:Y:S01]  /*2050*/  @!PT LDS RZ, [RZ] ;  /* 0x00000000fffff984 */ /* 0x000fe20000000800 */
[----:B------:R-:W-:Y:S01]  /*2060*/  @!PT LDS RZ, [RZ] ;  /* 0x00000000fffff984 */ /* 0x000fe20000000800 */
[----:B------:R1:W-:Y:S06]  /*2070*/  MEMBAR.ALL.CTA ;  /* 0x0000000000007992 */ /* 0x0003ec0000008000 */
[----:B-1----:R-:W1:Y:S01]  /*2080*/  FENCE.VIEW.ASYNC.S ;  /* 0x00000000000073c6 */ /* 0x002e620000000000 */
[----:B------:R-:W-:-:S04]  /*2090*/  PRMT R2, RZ, 0x654, R2 ;  /* 0x00000654ff027816 */ /* 0x000fc80000000002 */
[----:B-1----:R1:W-:Y:S01]  /*20a0*/  SYNCS.ARRIVE.TRANS64.RED.A1T0 RZ, [R2+URZ], RZ ;  /* 0x000000ff02ff79a7 */ /* 0x0023e200081004ff */
[----:B--2---:R-:W-:-:S13]  /*20b0*/  LOP3.LUT P2, RZ, R6, 0x1, RZ, 0xc0, !PT ;  /* 0x0000000106ff7812 */ /* 0x004fda000784c0ff */
[----:B------:R-:W-:Y:S01]  /*20c0*/  @P2 SHF.R.U32.HI R3, RZ, 0x10, R5 ;  /* 0x00000010ff032819 */ /* 0x000fe20000011605 */
[----:B------:R-:W-:Y:S01]  /*20d0*/  VOTEU.ANY UP0, P2 ;  /* 0x0000000000ff7886 */ /* 0x000fe20001000100 */
[----:B------:R-:W-:Y:S02]  /*20e0*/  @P2 MOV R10, R4 ;  /* 0x00000004000a2202 */ /* 0x000fe40000000f00 */
[----:B------:R-:W-:Y:S02]  /*20f0*/  @P2 R2UR.BROADCAST UR8, R3 ;  /* 0x00000000030822ca */ /* 0x000fe400008e0000 */
[----:B------:R-:W-:-:S11]  /*2100*/  @P2 LOP3.LUT R9, R5, 0xffff, RZ, 0xc0, !PT ;  /* 0x0000ffff05092812 */ /* 0x000fd600078ec0ff */
[----:B------:R-:W-:Y:S01]  /*2110*/  @UP0 UMOV UR36, UR8 ;  /* 0x0000000800240c82 */ /* 0x000fe20008000000 */
[----:B-1----:R-:W-:Y:S05]  /*2120*/  @!P0 BRA `(.L_x_34) ;  /* 0x0000000000b88947 */ /* 0x002fea0003800000 */
[----:B------:R-:W4:Y:S01]  /*2130*/  LDC.64 R4, c[0x0][0xb18] ;  /* 0x0002c600ff047b82 */ /* 0x000f220000000a00 */
[----:B------:R-:W-:-:S07]  /*2140*/  ISETP.NE.AND P3, PT, R40, 0x1, PT ;  /* 0x000000012800780c */ /* 0x000fce0003f65270 */
[----:B------:R-:W1:Y:S08]  /*2150*/  LDC.64 R6, c[0x0][0xb10] ;  /* 0x0002c400ff067b82 */ /* 0x000e700000000a00 */
[----:B------:R-:W2:Y:S08]  /*2160*/  LDC R14, c[0x0][0xb20] ;  /* 0x0002c800ff0e7b82 */ /* 0x000eb00000000800 */
[----:B------:R-:W3:Y:S01]  /*2170*/  LDC R15, c[0x0][0xb0c] ;  /* 0x0002c300ff0f7b82 */ /* 0x000ee20000000800 */
[----:B----4-:R-:W-:Y:S01]  /*2180*/  IMAD.HI.U32 R19, R0, R5, RZ ;  /* 0x0000000500137227 */ /* 0x010fe200078e00ff */
[----:B------:R-:W-:-:S03]  /*2190*/  ISETP.NE.AND P0, PT, R4, 0x1, PT ;  /* 0x000000010400780c */ /* 0x000fc60003f05270 */
[----:B------:R-:W-:-:S03]  /*21a0*/  IMAD.HI.U32 R5, R9, R5, RZ ;  /* 0x0000000509057227 */ /* 0x000fc600078e00ff */
[----:B------:R-:W4:Y:S01]  /*21b0*/  LDC.64 R2, c[0x0][0xb28] ;  /* 0x0002ca00ff027b82 */ /* 0x000f220000000a00 */
[----:B-1----:R-:W-:-:S04]  /*21c0*/  IMAD.HI.U32 R20, R8, R6, RZ ;  /* 0x0000000608147227 */ /* 0x002fc800078e00ff */
[----:B------:R-:W-:Y:S01]  /*21d0*/  IMAD.HI.U32 R21, R10, R6, RZ ;  /* 0x000000060a157227 */ /* 0x000fe200078e00ff */
[----:B------:R-:W-:Y:S02]  /*21e0*/  SHF.R.U32.HI R20, RZ, R7, R20 ;  /* 0x00000007ff147219 */ /* 0x000fe40000011614 */
[-C--:B--2---:R-:W-:Y:S02]  /*21f0*/  SHF.R.U32.HI R19, RZ, R14.reuse, R19 ;  /* 0x0000000eff137219 */ /* 0x084fe40000011613 */
[----:B------:R-:W-:Y:S02]  /*2200*/  SHF.R.U32.HI R5, RZ, R14, R5 ;  /* 0x0000000eff057219 */ /* 0x000fe40000011605 */
[----:B------:R-:W-:Y:S02]  /*2210*/  SEL R19, R0, R19, !P0 ;  /* 0x0000001300137207 */ /* 0x000fe40004000000 */
[----:B------:R-:W-:Y:S02]  /*2220*/  SHF.R.U32.HI R21, RZ, R7, R21 ;  /* 0x00000007ff157219 */ /* 0x000fe40000011615 */
[----:B---3--:R-:W-:-:S02]  /*2230*/  ISETP.NE.AND P1, PT, R15, 0x1, PT ;  /* 0x000000010f00780c */ /* 0x008fc40003f25270 */
[----:B------:R-:W-:Y:S02]  /*2240*/  SEL R5, R9, R5, !P0 ;  /* 0x0000000509057207 */ /* 0x000fe40004000000 */
[----:B------:R-:W-:Y:S02]  /*2250*/  SEL R20, R8, R20, !P1 ;  /* 0x0000001408147207 */ /* 0x000fe40004800000 */
[----:B------:R-:W-:Y:S01]  /*2260*/  SEL R21, R10, R21, !P1 ;  /* 0x000000150a157207 */ /* 0x000fe20004800000 */
[----:B----4-:R-:W-:-:S04]  /*2270*/  IMAD.HI.U32 R18, R19, R2, RZ ;  /* 0x0000000213127227 */ /* 0x010fc800078e00ff */
        /* <DEDUP_REMOVED lines=10> */
[----:B------:R-:W-:-:S04]  /*2320*/  @!P0 IMAD.HI.U32 R7, R21, R2, RZ ;  /* 0x0000000215078227 */ /* 0x000fc800078e00ff */
[----:B------:R-:W-:Y:S01]  /*2330*/  IMAD.MOV R2, RZ, RZ, -R6 ;  /* 0x000000ffff027224 */ /* 0x000fe200078e0a06 */
[----:B------:R-:W-:Y:S02]  /*2340*/  @!P0 SHF.R.U32.HI R3, RZ, R3, R7 ;  /* 0x00000003ff038219 */ /* 0x000fe40000011607 */
[----:B------:R-:W-:Y:S01]  /*2350*/  IADD3 R7, PT, PT, -R5, RZ, RZ ;  /* 0x000000ff05077210 */ /* 0x000fe20007ffe1ff */
[----:B------:R-:W-:Y:S01]  /*2360*/  IMAD R2, R40, R2, R5 ;  /* 0x0000000228027224 */ /* 0x000fe200078e0205 */
        /* <DEDUP_REMOVED lines=10> */
.L_x_34:
[----:B------:R-:W1:Y:S02]  /*2410*/  LDCU UR8, c[0x0][0xb30] ;  /* 0x00016600ff0877ac */ /* 0x000e640008000800 */
[----:B-1----:R-:W-:-:S09]  /*2420*/  UISETP.NE.AND UP0, UPT, UR8, 0x1, UPT ;  /* 0x000000010800788c */ /* 0x002fd2000bf05270 */
[----:B------:R-:W-:Y:S05]  /*2430*/  BRA.U UP0, `(.L_x_35) ;  /* 0x0000000100407547 */ /* 0x000fea000b800000 */
[----:B------:R-:W1:Y:S08]  /*2440*/  LDC.64 R4, c[0x0][0xb10] ;  /* 0x0002c400ff047b82 */ /* 0x000e700000000a00 */
[----:B------:R-:W2:Y:S08]  /*2450*/  LDC.64 R2, c[0x0][0xb18] ;  /* 0x0002c600ff027b82 */ /* 0x000eb00000000a00 */
[----:B------:R-:W3:Y:S08]  /*2460*/  LDC R6, c[0x0][0xb20] ;  /* 0x0002c800ff067b82 */ /* 0x000ef00000000800 */
[----:B------:R-:W4:Y:S01]  /*2470*/  LDC R7, c[0x0][0xb0c] ;  /* 0x0002c300ff077b82 */ /* 0x000f220000000800 */
[----:B-1----:R-:W-:-:S05]  /*2480*/  IMAD.HI.U32 R4, R10, R4, RZ ;  /* 0x000000040a047227 */ /* 0x002fca00078e00ff */
[----:B------:R-:W-:Y:S01]  /*2490*/  SHF.R.U32.HI R4, RZ, R5, R4 ;  /* 0x00000005ff047219 */ /* 0x000fe20000011604 */
[----:B--2---:R-:W-:Y:S01]  /*24a0*/  IMAD.HI.U32 R3, R9, R3, RZ ;  /* 0x0000000309037227 */ /* 0x004fe200078e00ff */
[----:B------:R-:W-:-:S04]  /*24b0*/  ISETP.NE.AND P0, PT, R2, 0x1, PT ;  /* 0x000000010200780c */ /* 0x000fc80003f05270 */
[----:B---3--:R-:W-:-:S04]  /*24c0*/  SHF.R.U32.HI R3, RZ, R6, R3 ;  /* 0x00000006ff037219 */ /* 0x008fc80000011603 */
[----:B------:R-:W-:Y:S02]  /*24d0*/  SEL R3, R9, R3, !P0 ;  /* 0x0000000309037207 */ /* 0x000fe40004000000 */
[----:B----4-:R-:W-:-:S04]  /*24e0*/  ISETP.NE.AND P1, PT, R7, 0x1, PT ;  /* 0x000000010700780c */ /* 0x010fc80003f25270 */
[----:B------:R-:W-:-:S05]  /*24f0*/  SEL R4, R10, R4, !P1 ;  /* 0x000000040a047207 */ /* 0x000fca0004800000 */
[----:B------:R-:W-:Y:S02]  /*2500*/  IMAD.IADD R5, R3, 0x1, -R4 ;  /* 0x0000000103057824 */ /* 0x000fe400078e0a04 */
[----:B------:R-:W-:Y:S02]  /*2510*/  IMAD.IADD R3, R4, 0x1, -R3 ;  /* 0x0000000104037824 */ /* 0x000fe400078e0a03 */
[----:B------:R-:W-:Y:S02]  /*2520*/  IMAD R10, R5, R7, R10 ;  /* 0x00000007050a7224 */ /* 0x000fe400078e020a */
[----:B------:R-:W-:-:S07]  /*2530*/  IMAD R9, R3, R2, R9 ;  /* 0x0000000203097224 */ /* 0x000fce00078e0209 */
.L_x_35:
[----:B------:R-:W-:Y:S01]  /*2540*/  VIADD R16, R16, 0x1 ;  /* 0x0000000110107836 */ /* 0x000fe20000000000 */
[----:B------:R-:W-:Y:S01]  /*2550*/  PLOP3.LUT P1, PT, PT, PT, PT, 0x80, 0x8 ;  /* 0x000000000008781c */ /* 0x000fe20003f2f070 */
[----:B------:R-:W-:Y:S02]  /*2560*/  IMAD.IADD R15, R10, 0x1, R95 ;  /* 0x000000010a0f7824 */ /* 0x000fe400078e025f */
[----:B------:R-:W-:Y:S01]  /*2570*/  IMAD.IADD R14, R9, 0x1, R94 ;  /* 0x00000001090e7824 */ /* 0x000fe200078e025e */
[----:B------:R-:W-:-:S04]  /*2580*/  ISETP.NE.AND P0, PT, R16, 0x2, PT ;  /* 0x000000021000780c */ /* 0x000fc80003f05270 */
[----:B------:R-:W-:Y:S02]  /*2590*/  SEL R2, RZ, 0x1, P0 ;  /* 0x00000001ff027807 */ /* 0x000fe40000000000 */
[----:B------:R-:W-:Y:S02]  /*25a0*/  SEL R16, R16, RZ, P0 ;  /* 0x000000ff10107207 */ /* 0x000fe40000000000 */
[----:B------:R-:W-:Y:S01]  /*25b0*/  LOP3.LUT R13, R13, R2, RZ, 0x3c, !PT ;  /* 0x000000020d0d7212 */ /* 0x000fe200078e3cff */
[----:B------:R-:W-:Y:S06]  /*25c0*/  @P2 BRA `(.L_x_36) ;  /* 0xfffffff000682947 */ /* 0x000fec000383ffff */
[----:B------:R-:W-:Y:S01]  /*25d0*/  UIADD3 UR4, UPT, UPT, UR4, 0xa0, URZ ;  /* 0x000000a004047890 */ /* 0x000fe2000fffe0ff */
[----:B------:R-:W-:-:S03]  /*25e0*/  SHF.L.U32 R2, R17, 0x1f, RZ ;  /* 0x0000001f11027819 */ /* 0x000fc600000006ff */
[----:B------:R-:W-:-:S09]  /*25f0*/  ULEA UR5, UR6, UR4, 0x3 ;  /* 0x0000000406057291 */ /* 0x000fd2000f8e18ff */
[----:B------:R-:W1:Y:S02]  /*2600*/  SYNCS.PHASECHK.TRANS64.TRYWAIT P0, [UR5], R2 ;  /* 0x00000002ff0075a7 */ /* 0x000e640008001105 */
[----:B-1----:R-:W-:Y:S05]  /*2610*/  @!P0 BRA `(.L_x_37) ;  /* 0x0000007400748947 */ /* 0x002fea0003800000 */
.L_x_147:
[----:B------:R-:W-:-:S04]  /*2620*/  UIADD3 UR6, UPT, UPT, UR6, 0x1, URZ ;  /* 0x0000000106067890 */ /* 0x000fc8000fffe0ff */
[----:B------:R-:W-:-:S04]  /*2630*/  UISETP.NE.AND UP0, UPT, UR6, 0x14, UPT ;  /* 0x000000140600788c */ /* 0x000fc8000bf05270 */
[----:B------:R-:W-:Y:S02]  /*2640*/  USEL UR7, URZ, 0x1, UP0 ;  /* 0x00000001ff077887 */ /* 0x000fe40008000000 */
[----:B------:R-:W-:-:S04]  /*2650*/  USEL UR6, UR6, URZ, UP0 ;  /* 0x000000ff06067287 */ /* 0x000fc80008000000 */
[----:B------:R-:W-:Y:S01]  /*2660*/  ULEA UR5, UR6, UR4, 0x3 ;  /* 0x0000000406057291 */ /* 0x000fe2000f8e18ff */
[----:B-1----:R-:W-:-:S04]  /*2670*/  LOP3.LUT R2, R17, UR7, RZ, 0x3c, !PT ;  /* 0x0000000711027c12 */ /* 0x002fc8000f8e3cff */
[----:B------:R-:W-:-:S04]  /*2680*/  SHF.L.U32 R3, R2, 0x1f, RZ ;  /* 0x0000001f02037819 */ /* 0x000fc800000006ff */
[----:B------:R-:W1:Y:S02]  /*2690*/  SYNCS.PHASECHK.TRANS64.TRYWAIT P0, [UR5], R3 ;  /* 0x00000003ff0075a7 */ /* 0x000e640008001105 */
[----:B-1----:R-:W-:Y:S05]  /*26a0*/  @!P0 BRA `(.L_x_38) ;  /* 0x0000007400688947 */ /* 0x002fea0003800000 */
.L_x_149:
[----:B------:R-:W-:-:S04]  /*26b0*/  UIADD3 UR6, UPT, UPT, UR6, 0x1, URZ ;  /* 0x0000000106067890 */ /* 0x000fc8000fffe0ff */
[----:B------:R-:W-:-:S04]  /*26c0*/  UISETP.NE.AND UP0, UPT, UR6, 0x14, UPT ;  /* 0x000000140600788c */ /* 0x000fc8000bf05270 */
[----:B------:R-:W-:Y:S02]  /*26d0*/  USEL UR7, URZ, 0x1, UP0 ;  /* 0x00000001ff077887 */ /* 0x000fe40008000000 */
[----:B------:R-:W-:-:S04]  /*26e0*/  USEL UR6, UR6, URZ, UP0 ;  /* 0x000000ff06067287 */ /* 0x000fc80008000000 */
[----:B------:R-:W-:Y:S01]  /*26f0*/  ULEA UR5, UR6, UR4, 0x3 ;  /* 0x0000000406057291 */ /* 0x000fe2000f8e18ff */
[----:B------:R-:W-:-:S04]  /*2700*/  LOP3.LUT R2, R2, UR7, RZ, 0x3c, !PT ;  /* 0x0000000702027c12 */ /* 0x000fc8000f8e3cff */
[----:B-1----:R-:W-:-:S04]  /*2710*/  SHF.L.U32 R3, R2, 0x1f, RZ ;  /* 0x0000001f02037819 */ /* 0x002fc800000006ff */
[----:B------:R-:W1:Y:S02]  /*2720*/  SYNCS.PHASECHK.TRANS64.TRYWAIT P0, [UR5], R3 ;  /* 0x00000003ff0075a7 */ /* 0x000e640008001105 */
[----:B-1----:R-:W-:Y:S05]  /*2730*/  @!P0 BRA `(.L_x_39) ;  /* 0x00000074005c8947 */ /* 0x002fea0003800000 */
.L_x_151:
        /* <DEDUP_REMOVED lines=9> */
.L_x_153:
        /* <DEDUP_REMOVED lines=9> */
.L_x_155:
        /* <DEDUP_REMOVED lines=9> */
.L_x_157:
        /* <DEDUP_REMOVED lines=9> */
.L_x_159:
        /* <DEDUP_REMOVED lines=9> */
.L_x_161:
        /* <DEDUP_REMOVED lines=9> */
.L_x_163:
        /* <DEDUP_REMOVED lines=9> */
.L_x_165:
        /* <DEDUP_REMOVED lines=9> */
.L_x_167:
        /* <DEDUP_REMOVED lines=9> */
.L_x_169:
        /* <DEDUP_REMOVED lines=9> */
.L_x_171:
        /* <DEDUP_REMOVED lines=9> */
.L_x_173:
        /* <DEDUP_REMOVED lines=9> */
.L_x_175:
        /* <DEDUP_REMOVED lines=9> */
.L_x_177:
        /* <DEDUP_REMOVED lines=9> */
.L_x_179:
        /* <DEDUP_REMOVED lines=9> */
.L_x_181:
        /* <DEDUP_REMOVED lines=9> */
.L_x_183:
[----:B------:R-:W-:-:S04]  /*3040*/  UIADD3 UR6, UPT, UPT, UR6, 0x1, URZ ;  /* 0x0000000106067890 */ /* 0x000fc8000fffe0ff */
[----:B------:R-:W-:-:S04]  /*3050*/  UISETP.NE.AND UP0, UPT, UR6, 0x14, UPT ;  /* 0x000000140600788c */ /* 0x000fc8000bf05270 */
[----:B------:R-:W-:Y:S02]  /*3060*/  USEL UR5, URZ, 0x1, UP0 ;  /* 0x00000001ff057887 */ /* 0x000fe40008000000 */
[----:B------:R-:W-:-:S04]  /*3070*/  USEL UR6, UR6, URZ, UP0 ;  /* 0x000000ff06067287 */ /* 0x000fc80008000000 */
[----:B------:R-:W-:Y:S01]  /*3080*/  ULEA UR6, UR6, UR4, 0x3 ;  /* 0x0000000406067291 */ /* 0x000fe2000f8e18ff */
[----:B------:R-:W-:-:S04]  /*3090*/  LOP3.LUT R2, R2, UR5, RZ, 0x3c, !PT ;  /* 0x0000000502027c12 */ /* 0x000fc8000f8e3cff */
[----:B------:R-:W-:Y:S01]  /*30a0*/  SHF.L.U32 R2, R2, 0x1f, RZ ;  /* 0x0000001f02027819 */ /* 0x000fe200000006ff */
[----:B-1--4-:R-:W-:-:S07]  /*30b0*/  IMAD.U32 R0, RZ, RZ, UR6 ;  /* 0x00000006ff007e24 */ /* 0x012fce000f8e00ff */
.L_x_56:
[----:B-1----:R1:W2:Y:S02]  /*30c0*/  SYNCS.PHASECHK.TRANS64.TRYWAIT P0, [R0+URZ], R2 ;  /* 0x00000002000075a7 */ /* 0x0022a400080011ff */
[----:B--2---:R-:W-:Y:S05]  /*30d0*/  @!P0 NANOSLEEP.SYNCS 0x989680 ;  /* 0x009896800000895d */ /* 0x004fea0003900000 */
[----:B------:R-:W2:Y:S02]  /*30e0*/  @!P0 SYNCS.PHASECHK.TRANS64 P0, [R0+URZ], R2 ;  /* 0x00000002000085a7 */ /* 0x000ea400080010ff */
[----:B--2---:R-:W-:Y:S05]  /*30f0*/  @P0 EXIT ;  /* 0x000000000000094d */ /* 0x004fea0003800000 */
[----:B------:R-:W-:Y:S05]  /*3100*/  BRA `(.L_x_56) ;  /* 0xfffffffc00ec7947 */ /* 0x000fea000383ffff */
.L_x_18:
[----:B------:R-:W-:-:S04]  /*3110*/  UISETP.NE.AND UP1, UPT, UR37, URZ, UPT ;  /* 0x000000ff2500728c */ /* 0x000fc8000bf25270 */
[----:B------:R-:W-:-:S09]  /*3120*/  UISETP.NE.OR UP1, UPT, UR8, 0x1, UP1 ;  /* 0x000000010800788c */ /* 0x000fd20008f25670 */
[----:B------:R-:W-:Y:S05]  /*3130*/  BRA.U UP1, `(.L_x_57) ;  /* 0x0000000501487547 */ /* 0x000fea000b800000 */
[----:B------:R-:W-:Y:S01]  /*3140*/  ISETP.NE.AND P2, PT, R2, RZ, PT ;  /* 0x000000ff0200720c */ /* 0x000fe20003f45270 */
[----:B------:R-:W-:Y:S01]  /*3150*/  IMAD.MOV.U32 R12, RZ, RZ, 0x1 ;  /* 0x00000001ff0c7424 */ /* 0x000fe200078e00ff */
[----:B------:R-:W-:Y:S02]  /*3160*/  CS2R R10, SRZ ;  /* 0x00000000000a7805 */ /* 0x000fe4000001ff00 */
[----:B------:R-:W-:Y:S01]  /*3170*/  CS2R R8, SRZ ;  /* 0x0000000000087805 */ /* 0x000fe2000001ff00 */
[----:B------:R-:W-:Y:S01]  /*3180*/  UMOV UR4, 0x400 ;  /* 0x0000040000047882 */ /* 0x000fe20000000000 */
[----:B------:R-:W-:Y:S01]  /*3190*/  UMOV UR6, URZ ;  /* 0x000000ff00067c82 */ /* 0x000fe20008000000 */
[----:B------:R-:W-:-:S12]  /*31a0*/  ULEA UR37, UR37, UR4, 0x18 ;  /* 0x0000000425257291 */ /* 0x000fd8000f8ec0ff */
.L_x_61:
[----:B------:R-:W-:Y:S02]  /*31b0*/  LEA R0, R8, UR37, 0x3 ;  /* 0x0000002508007c11 */ /* 0x000fe4000f8e18ff */
[----:B------:R-:W-:-:S03]  /*31c0*/  SHF.L.U32 R4, R9, 0x1f, RZ ;  /* 0x0000001f09047819 */ /* 0x000fc600000006ff */
[----:B------:R-:W-:Y:S01]  /*31d0*/  VIADD R5, R0, 0x200 ;  /* 0x0000020000057836 */ /* 0x000fe20000000000 */
[----:B------:R-:W1:Y:S02]  /*31e0*/  SYNCS.PHASECHK.TRANS64.TRYWAIT P0, [R0+URZ+0x1f0], R4 ;  /* 0x0001f004000075a7 */ /* 0x000e6400080011ff */
[----:B-1----:R-:W-:Y:S05]  /*31f0*/  @!P0 BRA `(.L_x_58) ;  /* 0x0000007000448947 */ /* 0x002fea0003800000 */
.L_x_184:
[----:B------:R-:W-:Y:S01]  /*3200*/  ULEA UR5, UR6, UR37, 0x3 ;  /* 0x0000002506057291 */ /* 0x000fe2000f8e18ff */
[----:B-1----:R-:W-:Y:S01]  /*3210*/  PRMT R0, RZ, 0x654, R5 ;  /* 0x00000654ff007816 */ /* 0x002fe20000000005 */
[----:B------:R-:W-:Y:S01]  /*3220*/  @!P2 IMAD.MOV.U32 R4, RZ, RZ, 0x10 ;  /* 0x00000010ff04a424 */ /* 0x000fe200078e00ff */
[----:B------:R-:W-:Y:S01]  /*3230*/  SHF.L.U32 R5, R12, 0x1f, RZ ;  /* 0x0000001f0c057819 */ /* 0x000fe200000006ff */
[----:B------:R-:W-:Y:S01]  /*3240*/  UIADD3 UR4, UPT, UPT, UR5, 0x190, URZ ;  /* 0x0000019005047890 */ /* 0x000fe2000fffe0ff */
[----:B------:R1:W-:Y:S05]  /*3250*/  SYNCS.ARRIVE.TRANS64.RED.A1T0 RZ, [R0+URZ], RZ ;  /* 0x000000ff00ff79a7 */ /* 0x0003ea00081004ff */
[----:B------:R-:W-:Y:S01]  /*3260*/  IMAD.U32 R6, RZ, RZ, UR4 ;  /* 0x00000004ff067e24 */ /* 0x000fe2000f8e00ff */
[----:B------:R-:W2:Y:S04]  /*3270*/  SYNCS.PHASECHK.TRANS64.TRYWAIT P0, [UR5+0x1a0], R5 ;  /* 0x0001a005ff0075a7 */ /* 0x000ea80008001105 */
[----:B------:R-:W-:Y:S01]  /*3280*/  PRMT R6, R2, 0x654, R6 ;  /* 0x0000065402067816 */ /* 0x000fe20000000006 */
[----:B-12---:R-:W-:Y:S06]  /*3290*/  @!P0 BRA `(.L_x_59) ;  /* 0x0000007000308947 */ /* 0x006fec0003800000 */
.L_x_186:
[----:B------:R-:W-:Y:S01]  /*32a0*/  ULEA UR4, UR6, UR37, 0x4 ;  /* 0x0000002506047291 */ /* 0x000fe2000f8e20ff */
[----:B------:R-:W-:Y:S01]  /*32b0*/  SEL R3, R6, R3, !P2 ;  /* 0x0000000306037207 */ /* 0x000fe20005000000 */
[----:B------:R-:W-:Y:S01]  /*32c0*/  UIADD3 UR5, UPT, UPT, UR5, 0x190, URZ ;  /* 0x0000019005057890 */ /* 0x000fe2000fffe0ff */
[----:B-1----:R-:W-:Y:S01]  /*32d0*/  LEA R0, R11, UR37, 0x3 ;  /* 0x000000250b007c11 */ /* 0x002fe2000f8e18ff */
[----:B------:R-:W-:Y:S01]  /*32e0*/  UIADD3 UR4, UPT, UPT, UR4, 0x220, URZ ;  /* 0x0000022004047890 */ /* 0x000fe2000fffe0ff */
[----:B------:R1:W-:Y:S01]  /*32f0*/  @!P2 SYNCS.ARRIVE.TRANS64.RED RZ, [R3+URZ], R4 ;  /* 0x0000000403ffa9a7 */ /* 0x0003e200080004ff */
[----:B------:R-:W-:Y:S01]  /*3300*/  UIADD3 UR6, UPT, UPT, UR6, 0x1, URZ ;  /* 0x0000000106067890 */ /* 0x000fe2000fffe0ff */
[----:B------:R-:W-:-:S03]  /*3310*/  VIADD R8, R8, 0x1 ;  /* 0x0000000108087836 */ /* 0x000fc60000000000 */
[----:B------:R-:W-:Y:S02]  /*3320*/  UISETP.NE.AND UP0, UPT, UR6, 0x2, UPT ;  /* 0x000000020600788c */ /* 0x000fe4000bf05270 */
[----:B------:R-:W-:Y:S01]  /*3330*/  ISETP.NE.AND P0, PT, R8, 0x2, PT ;  /* 0x000000020800780c */ /* 0x000fe20003f05270 */
[----:B------:R-:W-:Y:S06]  /*3340*/  UGETNEXTWORKID.BROADCAST [UR4], [UR5] ;  /* 0x00000000040073ca */ /* 0x000fec0008000100 */
[----:B------:R-:W-:Y:S02]  /*3350*/  USEL UR4, URZ, 0x1, UP0 ;  /* 0x00000001ff047887 */ /* 0x000fe40008000000 */
[----:B------:R-:W-:-:S04]  /*3360*/  USEL UR6, UR6, URZ, UP0 ;  /* 0x000000ff06067287 */ /* 0x000fc80008000000 */
[----:B------:R-:W-:Y:S02]  /*3370*/  LOP3.LUT R12, R12, UR4, RZ, 0x3c, !PT ;  /* 0x000000040c0c7c12 */ /* 0x000fe4000f8e3cff */
[----:B-1----:R-:W-:-:S04]  /*3380*/  SHF.L.U32 R4, R10, 0x1f, RZ ;  /* 0x0000001f0a047819 */ /* 0x002fc800000006ff */
[----:B------:R-:W1:Y:S02]  /*3390*/  SYNCS.PHASECHK.TRANS64.TRYWAIT P1, [R0+URZ+0x190], R4 ;  /* 0x00019004000075a7 */ /* 0x000e6400080211ff */
[----:B-1----:R-:W-:Y:S05]  /*33a0*/  @!P1 BRA `(.L_x_60) ;  /* 0x0000007000049947 */ /* 0x002fea0003800000 */
.L_x_187:
[C---:B-1----:R-:W-:Y:S01]  /*33b0*/  LEA R4, R11.reuse, UR37, 0x4 ;  /* 0x000000250b047c11 */ /* 0x042fe2000f8e20ff */
[----:B------:R-:W-:Y:S01]  /*33c0*/  VIADD R0, R0, 0x1a0 ;  /* 0x000001a000007836 */ /* 0x000fe20000000000 */
[----:B------:R-:W-:Y:S01]  /*33d0*/  SEL R8, R8, RZ, P0 ;  /* 0x000000ff08087207 */ /* 0x000fe20000000000 */
[----:B------:R-:W-:-:S03]  /*33e0*/  VIADD R11, R11, 0x1 ;  /* 0x000000010b0b7836 */ /* 0x000fc60000000000 */
[----:B------:R-:W1:Y:S01]  /*33f0*/  LDS.128 R4, [R4+0x220] ;  /* 0x0002200004047984 */ /* 0x000e620000000c00 */
[----:B------:R-:W-:Y:S02]  /*3400*/  PRMT R0, RZ, 0x654, R0 ;  /* 0x00000654ff007816 */ /* 0x000fe40000000000 */
[C---:B------:R-:W-:Y:S01]  /*3410*/  ISETP.NE.AND P1, PT, R11.reuse, 0x2, PT ;  /* 0x000000020b00780c */ /* 0x040fe20003f25270 */
[----:B------:R-:W-:Y:S01]  /*3420*/  @!PT LDS RZ, [RZ] ;  /* 0x00000000fffff984 */ /* 0x000fe20000000800 */
[----:B------:R-:W-:Y:S01]  /*3430*/  @!PT LDS RZ, [RZ] ;  /* 0x00000000fffff984 */ /* 0x000fe20000000800 */
[----:B------:R-:W-:Y:S01]  /*3440*/  @!PT LDS RZ, [RZ] ;  /* 0x00000000fffff984 */ /* 0x000fe20000000800 */
[----:B------:R-:W-:Y:S01]  /*3450*/  @!PT LDS RZ, [RZ] ;  /* 0x00000000fffff984 */ /* 0x000fe20000000800 */
[----:B------:R2:W-:Y:S06]  /*3460*/  MEMBAR.ALL.CTA ;  /* 0x0000000000007992 */ /* 0x0005ec0000008000 */
[----:B--2---:R-:W2:Y:S01]  /*3470*/  FENCE.VIEW.ASYNC.S ;  /* 0x00000000000073c6 */ /* 0x004ea20000000000 */
[----:B------:R-:W-:Y:S01]  /*3480*/  SEL R11, R11, RZ, P1 ;  /* 0x000000ff0b0b7207 */ /* 0x000fe20000800000 */
[----:B--2---:R2:W-:Y:S01]  /*3490*/  SYNCS.ARRIVE.TRANS64.RED.A1T0 RZ, [R0+URZ], RZ ;  /* 0x000000ff00ff79a7 */ /* 0x0045e200081004ff */
[----:B-1----:R-:W-:-:S02]  /*34a0*/  LOP3.LUT P3, RZ, R6, 0x1, RZ, 0xc0, !PT ;  /* 0x0000000106ff7812 */ /* 0x002fc4000786c0ff */
[----:B------:R-:W-:-:S04]  /*34b0*/  SEL R4, RZ, 0x1, P1 ;  /* 0x00000001ff047807 */ /* 0x000fc80000800000 */
[----:B------:R-:W-:Y:S02]  /*34c0*/  LOP3.LUT R10, R10, R4, RZ, 0x3c, !PT ;  /* 0x000000040a0a7212 */ /* 0x000fe400078e3cff */
[----:B--2---:R-:W-:-:S04]  /*34d0*/  SEL R0, RZ, 0x1, P0 ;  /* 0x00000001ff007807 */ /* 0x004fc80000000000 */
[----:B------:R-:W-:Y:S01]  /*34e0*/  LOP3.LUT R9, R9, R0, RZ, 0x3c, !PT ;  /* 0x0000000009097212 */ /* 0x000fe200078e3cff */
[----:B------:R-:W-:Y:S06]  /*34f0*/  @P3 BRA `(.L_x_61) ;  /* 0xfffffffc002c3947 */ /* 0x000fec000383ffff */
[----:B------:R-:W-:Y:S01]  /*3500*/  ULEA UR5, UR6, UR37, 0x3 ;  /* 0x0000002506057291 */ /* 0x000fe2000f8e18ff */
[----:B------:R-:W-:-:S08]  /*3510*/  SHF.L.U32 R2, R12, 0x1f, RZ ;  /* 0x0000001f0c027819 */ /* 0x000fd000000006ff */
[----:B------:R-:W1:Y:S02]  /*3520*/  SYNCS.PHASECHK.TRANS64 P0, [UR5+0x1a0], R2 ;  /* 0x0001a002ff0075a7 */ /* 0x000e640008001005 */
[----:B-1----:R-:W-:Y:S05]  /*3530*/  @P0 BRA `(.L_x_62) ;  /* 0x0000000000080947 */ /* 0x002fea0003800000 */
[----:B------:R-:W1:Y:S02]  /*3540*/  SYNCS.PHASECHK.TRANS64.TRYWAIT P0, [UR5+0x1a0], R2 ;  /* 0x0001a002ff0075a7 */ /* 0x000e640008001105 */
[----:B-1----:R-:W-:Y:S05]  /*3550*/  @!P0 BRA `(.L_x_63) ;  /* 0x0000006c00ac8947 */ /* 0x002fea0003800000 */
.L_x_62:
[----:B------:R-:W-:-:S04]  /*3560*/  UIADD3 UR4, UPT, UPT, UR6, 0x1, URZ ;  /* 0x0000000106047890 */ /* 0x000fc8000fffe0ff */
[----:B------:R-:W-:-:S04]  /*3570*/  UISETP.NE.AND UP0, UPT, UR4, 0x2, UPT ;  /* 0x000000020400788c */ /* 0x000fc8000bf05270 */
[----:B------:R-:W-:Y:S02]  /*3580*/  USEL UR7, URZ, 0x1, UP0 ;  /* 0x00000001ff077887 */ /* 0x000fe40008000000 */
[----:B------:R-:W-:-:S04]  /*3590*/  USEL UR4, UR4, URZ, UP0 ;  /* 0x000000ff04047287 */ /* 0x000fc80008000000 */
[----:B------:R-:W-:Y:S01]  /*35a0*/  ULEA UR4, UR4, UR37, 0x3 ;  /* 0x0000002504047291 */ /* 0x000fe2000f8e18ff */
[----:B-1----:R-:W-:-:S04]  /*35b0*/  LOP3.LUT R2, R12, UR7, RZ, 0x3c, !PT ;  /* 0x000000070c027c12 */ /* 0x002fc8000f8e3cff */
[----:B------:R-:W-:-:S04]  /*35c0*/  SHF.L.U32 R0, R2, 0x1f, RZ ;  /* 0x0000001f02007819 */ /* 0x000fc800000006ff */
[----:B------:R-:W1:Y:S02]  /*35d0*/  SYNCS.PHASECHK.TRANS64 P0, [UR4+0x1a0], R0 ;  /* 0x0001a000ff0075a7 */ /* 0x000e640008001004 */
[----:B-1----:R-:W-:Y:S05]  /*35e0*/  @P0 EXIT ;  /* 0x000000000000094d */ /* 0x002fea0003800000 */
[----:B------:R-:W-:Y:S02]  /*35f0*/  SHF.L.U32 R2, R2, 0x1f, RZ ;  /* 0x0000001f02027819 */ /* 0x000fe400000006ff */
[----:B------:R-:W-:-:S07]  /*3600*/  MOV R0, UR4 ;  /* 0x0000000400007c02 */ /* 0x000fce0008000f00 */
.L_x_64:
[----:B-1----:R1:W2:Y:S02]  /*3610*/  SYNCS.PHASECHK.TRANS64.TRYWAIT P0, [R0+URZ+0x1a0], R2 ;  /* 0x0001a002000075a7 */ /* 0x0022a400080011ff */
[----:B--2---:R-:W-:Y:S05]  /*3620*/  @!P0 NANOSLEEP.SYNCS 0x989680 ;  /* 0x009896800000895d */ /* 0x004fea0003900000 */
[----:B------:R-:W2:Y:S02]  /*3630*/  @!P0 SYNCS.PHASECHK.TRANS64 P0, [R0+URZ+0x1a0], R2 ;  /* 0x0001a002000085a7 */ /* 0x000ea400080010ff */
[----:B--2---:R-:W-:Y:S05]  /*3640*/  @P0 EXIT ;  /* 0x000000000000094d */ /* 0x004fea0003800000 */
[----:B------:R-:W-:Y:S05]  /*3650*/  BRA `(.L_x_64) ;  /* 0xfffffffc00ec7947 */ /* 0x000fea000383ffff */
.L_x_57:
[----:B------:R-:W-:-:S09]  /*3660*/  UISETP.NE.AND UP1, UPT, UR8, URZ, UPT ;  /* 0x000000ff0800728c */ /* 0x000fd2000bf25270 */
[----:B------:R-:W-:Y:S05]  /*3670*/  BRA.U UP1, `(.L_x_65) ;  /* 0x0000000d01787547 */ /* 0x000fea000b800000 */
[----:B------:R-:W-:Y:S01]  /*3680*/  UMOV UR4, 0x40 ;  /* 0x0000004000047882 */ /* 0x000fe20000000000 */
[----:B------:R-:W-:Y:S01]  /*3690*/  NOP ;  /* 0x0000000000007918 */ /* 0x000fe20000000000 */
[----:B------:R-:W-:Y:S01]  /*36a0*/  ULEA UR4, UR37, UR4, 0x18 ;  /* 0x0000000425047291 */ /* 0x000fe2000f8ec0ff */
[----:B------:R-:W-:Y:S02]  /*36b0*/  UMOV UR5, 0x400 ;  /* 0x0000040000057882 */ /* 0x000fe40000000000 */
[----:B------:R-:W-:-:S06]  /*36c0*/  ULEA UR37, UR37, UR5, 0x18 ;  /* 0x0000000525257291 */ /* 0x000fcc000f8ec0ff */
[----:B------:R-:W1:Y:S02]  /*36d0*/  LDS.U8 R0, [UR4+0x1c] ;  /* 0x00001c04ff007984 */ /* 0x000e640008000000 */
[----:B-1----:R-:W-:-:S13]  /*36e0*/  ISETP.NE.AND P0, PT, R0, RZ, PT ;  /* 0x000000ff0000720c */ /* 0x002fda0003f05270 */
[----:B------:R-:W-:Y:S05]  /*36f0*/  @P0 BRA `(.L_x_66) ;  /* 0x0000000000580947 */ /* 0x000fea0003800000 */
[----:B------:R-:W-:-:S13]  /*3700*/  ELECT P0, URZ, PT ;  /* 0x0000000000ff782f */ /* 0x000fda0003800000 */
[----:B------:R-:W-:Y:S05]  /*3710*/  @!P0 BRA `(.L_x_67) ;  /* 0x0000000000608947 */ /* 0x000fea0003800000 */
[----:B------:R-:W-:Y:S01]  /*3720*/  UMOV UR5, 0x10 ;  /* 0x0000001000057882 */ /* 0x000fe20000000000 */
[----:B------:R-:W-:Y:S01]  /*3730*/  HFMA2 R0, -RZ, RZ, 0, 5.9604644775390625e-08 ;  /* 0x00000001ff007431 */ /* 0x000fe200000001ff */
[----:B------:R-:W-:-:S03]  /*3740*/  MOV R2, 0xffff ;  /* 0x0000ffff00027802 */ /* 0x000fc60000000f00 */
[----:B------:R-:W-:Y:S04]  /*3750*/  DEPBAR.LE SB1, 0x36 ;  /* 0x00009d800000791a */ /* 0x000fe80000000000 */
[----:B------:R-:W1:Y:S02]  /*3760*/  UTCATOMSWS.FIND_AND_SET.ALIGN UP0, UR5, UR5 ;  /* 0x00000005000575e3 */ /* 0x000e640008000800 */
[----:B-1----:R-:W-:Y:S01]  /*3770*/  MOV R3, UR5 ;  /* 0x0000000500037c02 */ /* 0x002fe20008000f00 */
[----:B------:R-:W-:Y:S06]  /*3780*/  BRA.U UP0, `(.L_x_68) ;  /* 0x0000000100187547 */ /* 0x000fec000b800000 */
.L_x_69:
[----:B------:R-:W-:Y:S05]  /*3790*/  NANOSLEEP 0x64 ;  /* 0x000000640000795d */ /* 0x000fea0003800000 */
[----:B------:R-:W-:-:S05]  /*37a0*/  UMOV UR5, 0x10 ;  /* 0x0000001000057882 */ /* 0x000fca0000000000 */
[----:B------:R-:W-:Y:S04]  /*37b0*/  DEPBAR.LE SB1, 0x36 ;  /* 0x00009d800000791a */ /* 0x000fe80000000000 */
[----:B------:R-:W1:Y:S02]  /*37c0*/  UTCATOMSWS.FIND_AND_SET.ALIGN UP0, UR5, UR5 ;  /* 0x00000005000575e3 */ /* 0x000e640008000800 */
[----:B-1----:R-:W-:Y:S01]  /*37d0*/  MOV R3, UR5 ;  /* 0x0000000500037c02 */ /* 0x002fe20008000f00 */
[----:B------:R-:W-:Y:S05]  /*37e0*/  BRA.U !UP0, `(.L_x_69) ;  /* 0xfffffffd08e87547 */ /* 0x000fea000b83ffff */
.L_x_68:
[-C--:B------:R-:W-:Y:S02]  /*37f0*/  SHF.L.U32 R2, R2, R3.reuse, RZ ;  /* 0x0000000302027219 */ /* 0x080fe400000006ff */
[----:B------:R-:W-:Y:S01]  /*3800*/  SHF.L.U32 R0, R0, R3, RZ ;  /* 0x0000000300007219 */ /* 0x000fe200000006ff */
[----:B------:R-:W-:Y:S02]  /*3810*/  IMAD.SHL.U32 R3, R3, 0x20, RZ ;  /* 0x0000002003037824 */ /* 0x000fe400078e00ff */
[----:B------:R1:W-:Y:S04]  /*3820*/  ATOMS.OR RZ, [UR4+0x14], R2 ;  /* 0x00001402ffff798c */ /* 0x0003e8000b000004 */
[----:B------:R1:W-:Y:S04]  /*3830*/  ATOMS.OR RZ, [UR4+0x18], R0 ;  /* 0x00001800ffff798c */ /* 0x0003e8000b000004 */
[----:B------:R1:W-:Y:S01]  /*3840*/  STS [UR37+0x240], R3 ;  /* 0x00024003ff007988 */ /* 0x0003e20008000825 */
[----:B------:R-:W-:Y:S05]  /*3850*/  BRA `(.L_x_67) ;  /* 0x0000000000107947 */ /* 0x000fea0003800000 */
.L_x_66:
[----:B------:R-:W-:Y:S02]  /*3860*/  MOV R0, 0xffffffff ;  /* 0xffffffff00007802 */ /* 0x000fe40000000f00 */
[----:B------:R-:W-:-:S03]  /*3870*/  MOV R2, 0x38a0 ;  /* 0x000038a000027802 */ /* 0x000fc60000000f00 */
[----:B------:R1:W-:Y:S04]  /*3880*/  STS [UR37+0x240], R0 ;  /* 0x00024000ff007988 */ /* 0x0003e80008000825 */
[----:B-1-3-5:R-:W-:Y:S05]  /*3890*/  CALL.REL.NOINC `($__internal_1_$__cuda_sm10x_tcgen05_guardrail_trap_phase_invalid_during_alloc) ;  /* 0x0000007000f07944 */ /* 0x02afea0003c00000 */
.L_x_67:
[----:B------:R-:W-:Y:S05]  /*38a0*/  WARPSYNC.ALL ;  /* 0x0000000000007948 */ /* 0x000fea0003800000 */
[----:B------:R-:W2:Y:S01]  /*38b0*/  S2UR UR6, SR_CgaCtaId ;  /* 0x00000000000679c3 */ /* 0x000ea20000008800 */
[----:B------:R-:W-:Y:S01]  /*38c0*/  UMOV UR4, 0x400 ;  /* 0x0000040000047882 */ /* 0x000fe20000000000 */
[----:B------:R-:W-:-:S06]  /*38d0*/  NOP ;  /* 0x0000000000007918 */ /* 0x000fcc0000000000 */
[----:B------:R-:W-:Y:S06]  /*38e0*/  BAR.ARV 0x6, 0xa0 ;  /* 0x0182800000007b1d */ /* 0x000fec0000002000 */
[----:B------:R-:W4:Y:S01]  /*38f0*/  LDCU UR7, c[0x0][0x38c] ;  /* 0x00007180ff0777ac */ /* 0x000f220008000800 */
[----:B------:R-:W-:Y:S01]  /*3900*/  IMAD.MOV.U32 R11, RZ, RZ, 0x1 ;  /* 0x00000001ff0b7424 */ /* 0x000fe200078e00ff */
[----:B------:R-:W-:Y:S01]  /*3910*/  CS2R R8, SRZ ;  /* 0x0000000000087805 */ /* 0x000fe2000001ff00 */
[----:B------:R-:W-:Y:S01]  /*3920*/  IMAD.MOV.U32 R10, RZ, RZ, RZ ;  /* 0x000000ffff0a7224 */ /* 0x000fe200078e00ff */
[----:B------:R-:W-:Y:S01]  /*3930*/  UMOV UR18, URZ ;  /* 0x000000ff00127c82 */ /* 0x000fe20008000000 */
[----:B------:R-:W-:Y:S01]  /*3940*/  UMOV UR17, URZ ;  /* 0x000000ff00117c82 */ /* 0x000fe20008000000 */
[----:B------:R-:W-:Y:S01]  /*3950*/  UMOV UR20, 0x0 ;  /* 0x0000000000147882 */ /* 0x000fe20000000000 */
[----:B------:R-:W-:Y:S01]  /*3960*/  UMOV UR21, 0x4410410 ;  /* 0x0441041000157882 */ /* 0x000fe20000000000 */
[----:B--2---:R-:W-:Y:S01]  /*3970*/  ULEA UR6, UR6, UR4, 0x18 ;  /* 0x0000000406067291 */ /* 0x004fe2000f8ec0ff */
[----:B------:R-:W2:Y:S03]  /*3980*/  LDCU UR4, c[0x0][0x38c] ;  /* 0x00007180ff0477ac */ /* 0x000ea60008000800 */
[----:B------:R-:W-:-:S02]  /*3990*/  UIADD3 UR11, UPT, UPT, UR6, 0x6600, URZ ;  /* 0x00006600060b7890 */ /* 0x000fc4000fffe0ff */
[----:B----4-:R-:W-:-:S03]  /*39a0*/  UIADD3 UR7, UPT, UPT, UR7, 0x1f, URZ ;  /* 0x0000001f07077890 */ /* 0x010fc6000fffe0ff */
[----:B-1----:R-:W1:Y:S01]  /*39b0*/  LDS R0, [UR6+0x240] ;  /* 0x00024006ff007984 */ /* 0x002e620008000800 */
[----:B------:R-:W-:Y:S02]  /*39c0*/  UIADD3 UR12, UPT, UPT, UR6, 0x10600, URZ ;  /* 0x00010600060c7890 */ /* 0x000fe4000fffe0ff */
[----:B------:R-:W-:Y:S02]  /*39d0*/  USHF.R.S32.HI UR5, URZ, 0x1f, UR7 ;  /* 0x0000001fff057899 */ /* 0x000fe40008011407 */
[----:B------:R-:W-:Y:S02]  /*39e0*/  USHF.R.U32.HI UR11, URZ, 0x4, UR11 ;  /* 0x00000004ff0b7899 */ /* 0x000fe4000801160b */
[----:B------:R-:W-:Y:S02]  /*39f0*/  ULEA.HI UR5, UR5, UR7, URZ, 0x5 ;  /* 0x0000000705057291 */ /* 0x000fe4000f8f28ff */
[----:B------:R-:W-:Y:S02]  /*3a00*/  USHF.R.U32.HI UR12, URZ, 0x4, UR12 ;  /* 0x00000004ff0c7899 */ /* 0x000fe4000801160c */
[----:B------:R-:W-:-:S02]  /*3a10*/  USHF.R.S32.HI UR5, URZ, 0x5, UR5 ;  /* 0x00000005ff057899 */ /* 0x000fc40008011405 */
[----:B------:R-:W-:Y:S02]  /*3a20*/  ULOP3.LUT UR11, UR11, 0x3fff, URZ, 0xc0, !UPT ;  /* 0x00003fff0b0b7892 */ /* 0x000fe4000f8ec0ff */
[----:B------:R-:W-:Y:S02]  /*3a30*/  UISETP.LT.AND UP0, UPT, UR5, 0x1, UPT ;  /* 0x000000010500788c */ /* 0x000fe4000bf01270 */
[----:B------:R-:W-:Y:S02]  /*3a40*/  ULOP3.LUT UR12, UR12, 0x3fff, URZ, 0xc0, !UPT ;  /* 0x00003fff0c0c7892 */ /* 0x000fe4000f8ec0ff */
[----:B------:R-:W-:Y:S02]  /*3a50*/  USEL UR10, UR5, 0x1, !UP0 ;  /* 0x00000001050a7887 */ /* 0x000fe4000c000000 */
[----:B------:R-:W-:Y:S02]  /*3a60*/  ULOP3.LUT UR11, UR11, 0x10000, URZ, 0xfc, !UPT ;  /* 0x000100000b0b7892 */ /* 0x000fe4000f8efcff */
[----:B------:R-:W-:-:S02]  /*3a70*/  ULOP3.LUT UR12, UR12, 0x1000000, URZ, 0xfc, !UPT ;  /* 0x010000000c0c7892 */ /* 0x000fc4000f8efcff */
[----:B------:R-:W-:Y:S02]  /*3a80*/  UIADD3 UR10, UPT, UPT, -UR10, URZ, URZ ;  /* 0x000000ff0a0a7290 */ /* 0x000fe4000fffe1ff */
[----:B--2---:R-:W-:Y:S01]  /*3a90*/  UISETP.GE.AND UP3, UPT, UR4, 0x1, UPT ;  /* 0x000000010400788c */ /* 0x004fe2000bf66270 */
[----:B-1----:R-:W-:-:S15]  /*3aa0*/  R2UR UR19, R0 ;  /* 0x00000000001372ca */ /* 0x002fde00000e0000 */
.L_x_76:
[----:B------:R-:W-:Y:S02]  /*3ab0*/  LEA R0, R10, UR6, 0x3 ;  /* 0x000000060a007c11 */ /* 0x000fe4000f8e18ff */
[----:B------:R-:W-:Y:S02]  /*3ac0*/  SHF.L.U32 R2, R9, 0x1f, RZ ;  /* 0x0000001f09027819 */ /* 0x000fe400000006ff */
[----:B------:R-:W-:Y:S01]  /*3ad0*/  PLOP3.LUT P0, PT, PT, PT, UP3, 0x80, 0x8 ;  /* 0x000000000008781c */ /* 0x000fe20003f0f038 */
[----:B------:R-:W-:Y:S01]  /*3ae0*/  VIADD R3, R0, 0x1a0 ;  /* 0x000001a000037836 */ /* 0x000fe20000000000 */
[----:B-1----:R-:W1:Y:S02]  /*3af0*/  SYNCS.PHASECHK.TRANS64.TRYWAIT P1, [R0+URZ+0x190], R2 ;  /* 0x00019002000075a7 */ /* 0x002e6400080211ff */
[----:B-1--4-:R-:W-:Y:S09]  /*3b00*/  @!P1 BRA `(.L_x_70) ;  /* 0x0000006800589947 */ /* 0x012ff20003800000 */
.L_x_189:
[----:B------:R-:W-:Y:S01]  /*3b10*/  LEA R4, R10, UR6, 0x4 ;  /* 0x000000060a047c11 */ /* 0x000fe2000f8e20ff */
[----:B------:R-:W-:Y:S01]  /*3b20*/  @UP3 ULEA UR4, UR17, UR6, 0x3 ;  /* 0x0000000611043291 */ /* 0x000fe2000f8e18ff */
[----:B------:R-:W-:Y:S01]  /*3b30*/  PLOP3.LUT P2, PT, PT, PT, PT, 0x80, 0x8 ;  /* 0x000000000008781c */ /* 0x000fe20003f4f070 */
[----:B------:R-:W-:Y:S01]  /*3b40*/  ULEA UR9, UR18, UR6, 0x3 ;  /* 0x0000000612097291 */ /* 0x000fe2000f8e18ff */
[----:B------:R-:W-:Y:S02]  /*3b50*/  PRMT R3, RZ, 0x654, R3 ;  /* 0x00000654ff037816 */ /* 0x000fe40000000003 */
[----:B------:R-:W2:Y:S01]  /*3b60*/  LDS.128 R4, [R4+0x220] ;  /* 0x0002200004047984 */ /* 0x000ea20000000c00 */
[----:B-1----:R-:W-:Y:S02]  /*3b70*/  @P0 SHF.L.U32 R2, R8, 0x1f, RZ ;  /* 0x0000001f08020819 */ /* 0x002fe400000006ff */
[----:B------:R-:W-:Y:S01]  /*3b80*/  SHF.L.U32 R0, R11, 0x1f, RZ ;  /* 0x0000001f0b007819 */ /* 0x000fe200000006ff */
[----:B------:R-:W-:Y:S01]  /*3b90*/  @!PT LDS RZ, [RZ] ;  /* 0x00000000fffff984 */ /* 0x000fe20000000800 */
[----:B------:R-:W-:Y:S01]  /*3ba0*/  @!PT LDS RZ, [RZ] ;  /* 0x00000000fffff984 */ /* 0x000fe20000000800 */
[----:B------:R-:W-:Y:S01]  /*3bb0*/  @!PT LDS RZ, [RZ] ;  /* 0x00000000fffff984 */ /* 0x000fe20000000800 */
[----:B------:R-:W-:Y:S01]  /*3bc0*/  @!PT LDS RZ, [RZ] ;  /* 0x00000000fffff984 */ /* 0x000fe20000000800 */
[----:B------:R1:W-:Y:S06]  /*3bd0*/  MEMBAR.ALL.CTA ;  /* 0x0000000000007992 */ /* 0x0003ec0000008000 */
[----:B-1----:R-:W1:Y:S02]  /*3be0*/  FENCE.VIEW.ASYNC.S ;  /* 0x00000000000073c6 */ /* 0x002e640000000000 */
[----:B-1----:R1:W-:Y:S01]  /*3bf0*/  SYNCS.ARRIVE.TRANS64.RED.A1T0 RZ, [R3+URZ], RZ ;  /* 0x000000ff03ff79a7 */ /* 0x0023e200081004ff */
[----:B------:R1:W4:Y:S01]  /*3c00*/  @P0 SYNCS.PHASECHK.TRANS64.TRYWAIT P2, [UR4], R2 ;  /* 0x00000002ff0005a7 */ /* 0x0003220008041104 */
[----:B--2---:R-:W-:Y:S01]  /*3c10*/  LOP3.LUT P1, RZ, R6, 0x1, RZ, 0xc0, !PT ;  /* 0x0000000106ff7812 */ /* 0x004fe2000782c0ff */
[----:B------:R-:W2:Y:S02]  /*3c20*/  SYNCS.PHASECHK.TRANS64.TRYWAIT P0, [UR9+0x1d0], R0 ;  /* 0x0001d000ff0075a7 */ /* 0x000ea40008001109 */
[----:B-12-4-:R-:W-:Y:S10]  /*3c30*/  @!P0 BRA `(.L_x_71) ;  /* 0x0000006800208947 */ /* 0x016ff40003800000 */
.L_x_191:
[----:B------:R-:W-:Y:S01]  /*3c40*/  IADD3 R10, PT, PT, R10, 0x1, RZ ;  /* 0x000000010a0a7810 */ /* 0x000fe20007ffe0ff */
[----:B------:R-:W-:Y:S06]  /*3c50*/  BRA.U !UP3, `(.L_x_72) ;  /* 0x000000010ba07547 */ /* 0x000fec000b800000 */
[----:B------:R-:W-:Y:S02]  /*3c60*/  ULEA.HI UR8, UR18, UR18, URZ, 0x1 ;  /* 0x0000001212087291 */ /* 0x000fe4000f8f08ff */
[----:B------:R-:W-:Y:S02]  /*3c70*/  UPLOP3.LUT UP4, UPT, UPT, UPT, UPT, 0x40, 0x4 ;  /* 0x000000000004789c */ /* 0x000fe40003f8e870 */
[----:B------:R-:W-:Y:S02]  /*3c80*/  USHF.L.U32 UR4, UR8, 0x7, URZ ;  /* 0x0000000708047899 */ /* 0x000fe400080006ff */
[----:B------:R-:W-:Y:S02]  /*3c90*/  ULOP3.LUT UR8, UR8, 0xffe, URZ, 0xc0, !UPT ;  /* 0x00000ffe08087892 */ /* 0x000fe4000f8ec0ff */
[----:B------:R-:W-:Y:S02]  /*3ca0*/  ULOP3.LUT UR4, UR4, 0xffffff00, URZ, 0xc0, !UPT ;  /* 0xffffff0004047892 */ /* 0x000fe4000f8ec0ff */
[----:B------:R-:W-:-:S02]  /*3cb0*/  UIADD3 UR8, UPT, UPT, -UR8, UR18, URZ ;  /* 0x0000001208087290 */ /* 0x000fc4000fffe1ff */
[----:B------:R-:W-:Y:S01]  /*3cc0*/  UIADD3 UR4, UPT, UPT, UR19, UR4, URZ ;  /* 0x0000000413047290 */ /* 0x000fe2000fffe0ff */
[----:B------:R-:W-:Y:S01]  /*3cd0*/  UMOV UR16, UR10 ;  /* 0x0000000a00107c82 */ /* 0x000fe20008000000 */
[----:B------:R-:W-:Y:S02]  /*3ce0*/  UMOV UR15, UR5 ;  /* 0x00000005000f7c82 */ /* 0x000fe40008000000 */
[----:B------:R-:W-:Y:S01]  /*3cf0*/  ULEA UR8, UR8, UR4, 0x14 ;  /* 0x0000000408087291 */ /* 0x000fe2000f8ea0ff */
[----:B------:R-:W-:-:S11]  /*3d00*/  UMOV UR14, UR17 ;  /* 0x00000011000e7c82 */ /* 0x000fd60008000000 */
.L_x_75:
[----:B------:R-:W-:Y:S02]  /*3d10*/  UIADD3 UR16, UPT, UPT, UR16, 0x1, URZ ;  /* 0x0000000110107890 */ /* 0x000fe4000fffe0ff */
[----:B--2---:R-:W-:Y:S02]  /*3d20*/  ULEA UR7, UR14, UR6, 0x3 ;  /* 0x000000060e077291 */ /* 0x004fe4000f8e18ff */
[----:B------:R-:W-:Y:S01]  /*3d30*/  UISETP.NE.AND UP0, UPT, UR16, URZ, UPT ;  /* 0x000000ff1000728c */ /* 0x000fe2000bf05270 */
[----:B----4-:R-:W-:Y:S10]  /*3d40*/  @P2 BRA `(.L_x_73) ;  /* 0x00000000000c2947 */ /* 0x010ff40003800000 */
[----:B-1----:R-:W-:Y:S04]  /*3d50*/  SHF.L.U32 R2, R8, 0x1f, RZ ;  /* 0x0000001f08027819 */ /* 0x002fe800000006ff */
[----:B------:R-:W1:Y:S02]  /*3d60*/  SYNCS.PHASECHK.TRANS64.TRYWAIT P0, [UR7], R2 ;  /* 0x00000002ff0075a7 */ /* 0x000e640008001107 */
[----:B-1----:R-:W-:Y:S05]  /*3d70*/  @!P0 BRA `(.L_x_74) ;  /* 0x0000006400e88947 */ /* 0x002fea0003800000 */
.L_x_73:
[----:B------:R-:W-:Y:S01]  /*3d80*/  UISETP.NE.AND UP1, UPT, UR15, 0x1, UPT ;  /* 0x000000010f00788c */ /* 0x000fe2000bf25270 */
[----:B------:R-:W-:Y:S01]  /*3d90*/  PLOP3.LUT P2, PT, PT, PT, PT, 0x80, 0x8 ;  /* 0x000000000008781c */ /* 0x000fe20003f4f070 */
[----:B------:R-:W-:Y:S02]  /*3da0*/  UIADD3 UR17, UPT, UPT, UR14, 0x1, URZ ;  /* 0x000000010e117890 */ /* 0x000fe4000fffe0ff */
[----:B------:R-:W-:Y:S02]  /*3db0*/  ULEA UR22, UR14, UR12, 0x9 ;  /* 0x0000000c0e167291 */ /* 0x000fe4000f8e48ff */
[----:B------:R-:W-:Y:S01]  /*3dc0*/  UISETP.NE.AND UP2, UPT, UR17, 0x14, UPT ;  /* 0x000000141100788c */ /* 0x000fe2000bf45270 */
[----:B------:R-:W-:Y:S01]  /*3dd0*/  PLOP3.LUT P0, PT, PT, PT, UP1, 0x80, 0x8 ;  /* 0x000000000008781c */ /* 0x000fe20003f0f018 */
[----:B------:R-:W-:Y:S02]  /*3de0*/  ULEA UR24, UR14, UR11, 0x7 ;  /* 0x0000000b0e187291 */ /* 0x000fe4000f8e38ff */
[----:B------:R-:W-:Y:S02]  /*3df0*/  USEL UR13, URZ, 0x1, UP2 ;  /* 0x00000001ff0d7887 */ /* 0x000fe40009000000 */
[----:B------:R-:W-:Y:S02]  /*3e00*/  USEL UR17, UR17, URZ, UP2 ;  /* 0x000000ff11117287 */ /* 0x000fe40009000000 */
[----:B------:R-:W-:Y:S02]  /*3e10*/  UIADD3 UR7, UPT, UPT, UR7, 0xa0, URZ ;  /* 0x000000a007077890 */ /* 0x000fe4000fffe0ff */
[----:B------:R-:W-:Y:S01]  /*3e20*/  @UP1 ULEA UR4, UR17, UR6, 0x3 ;  /* 0x0000000611041291 */ /* 0x000fe2000f8e18ff */
[----:B------:R-:W-:Y:S01]  /*3e30*/  LOP3.LUT R8, R8, UR13, RZ, 0x3c, !PT ;  /* 0x0000000d08087c12 */ /* 0x000fe2000f8e3cff */
[----:B------:R-:W-:Y:S01]  /*3e40*/  UMOV UR23, 0x40004040 ;  /* 0x4000404000177882 */ /* 0x000fe20000000000 */
[----:B------:R-:W-:Y:S01]  /*3e50*/  UMOV UR25, 0xc0004010 ;  /* 0xc000401000197882 */ /* 0x000fe20000000000 */
[----:B------:R-:W-:Y:S01]  /*3e60*/  UIADD3 UR15, UPT, UPT, UR15, -0x1, URZ ;  /* 0xffffffff0f0f7890 */ /* 0x000fe2000fffe0ff */
[----:B-1----:R-:W-:Y:S01]  /*3e70*/  @P0 SHF.L.U32 R0, R8, 0x1f, RZ ;  /* 0x0000001f08000819 */ /* 0x002fe200000006ff */
[----:B------:R-:W-:Y:S03]  /*3e80*/  UMOV UR14, UR17 ;  /* 0x00000011000e7c82 */ /* 0x000fe60008000000 */
[----:B------:R2:W4:Y:S01]  /*3e90*/  @P0 SYNCS.PHASECHK.TRANS64.TRYWAIT P2, [UR4], R0 ;  /* 0x00000000ff0005a7 */ /* 0x0005220008041104 */
[----:B------:R2:W-:Y:S01]  /*3ea0*/  UTCQMMA gdesc[UR24], gdesc[UR22], tmem[UR8], tmem[UR20], idesc[UR21], UP4 ;  /* 0x00ff1416180075ea */ /* 0x0005e2000a000308 */
[----:B------:R-:W-:Y:S01]  /*3eb0*/  UPLOP3.LUT UP4, UPT, UPT, UPT, UPT, 0x80, 0x8 ;  /* 0x000000000008789c */ /* 0x000fe20003f8f070 */
[----:B------:R2:W-:Y:S01]  /*3ec0*/  UTCBAR [UR7], URZ ;  /* 0x000000ff070073e9 */ /* 0x0005e200080000ff */
[----:B------:R-:W-:Y:S09]  /*3ed0*/  BRA.U UP0, `(.L_x_75) ;  /* 0xfffffffd008c7547 */ /* 0x000ff2000b83ffff */
.L_x_72:
[----:B------:R-:W-:Y:S01]  /*3ee0*/  UIADD3 UR18, UPT, UPT, UR18, 0x1, URZ ;  /* 0x0000000112127890 */ /* 0x000fe2000fffe0ff */
[C---:B------:R-:W-:Y:S01]  /*3ef0*/  ISETP.NE.AND P0, PT, R10.reuse, 0x2, PT ;  /* 0x000000020a00780c */ /* 0x040fe20003f05270 */
[----:B------:R-:W-:Y:S02]  /*3f00*/  UIADD3 UR9, UPT, UPT, UR9, 0x1b0, URZ ;  /* 0x000001b009097890 */ /* 0x000fe4000fffe0ff */
[----:B------:R-:W-:Y:S01]  /*3f10*/  UISETP.NE.AND UP0, UPT, UR18, 0x4, UPT ;  /* 0x000000041200788c */ /* 0x000fe2000bf05270 */
[----:B-12---:R-:W-:Y:S02]  /*3f20*/  SEL R0, RZ, 0x1, P0 ;  /* 0x00000001ff007807 */ /* 0x006fe40000000000 */
[----:B------:R-:W-:Y:S01]  /*3f30*/  SEL R10, R10, RZ, P0 ;  /* 0x000000ff0a0a7207 */ /* 0x000fe20000000000 */
[----:B------:R-:W-:Y:S01]  /*3f40*/  USEL UR4, URZ, 0x1, UP0 ;  /* 0x00000001ff047887 */ /* 0x000fe20008000000 */
[----:B------:R-:W-:Y:S01]  /*3f50*/  LOP3.LUT R9, R9, R0, RZ, 0x3c, !PT ;  /* 0x0000000009097212 */ /* 0x000fe200078e3cff */
[----:B------:R-:W-:Y:S01]  /*3f60*/  USEL UR18, UR18, URZ, UP0 ;  /* 0x000000ff12127287 */ /* 0x000fe20008000000 */
[----:B------:R1:W-:Y:S03]  /*3f70*/  UTCBAR [UR9], URZ ;  /* 0x000000ff090073e9 */ /* 0x0003e600080000ff */
[----:B------:R-:W-:Y:S01]  /*3f80*/  LOP3.LUT R11, R11, UR4, RZ, 0x3c, !PT ;  /* 0x000000040b0b7c12 */ /* 0x000fe2000f8e3cff */
[----:B------:R-:W-:Y:S07]  /*3f90*/  @P1 BRA `(.L_x_76) ;  /* 0xfffffff800c41947 */ /* 0x000fee000383ffff */
[----:B------:R-:W2:Y:S01]  /*3fa0*/  S2UR UR4, SR_CgaCtaId ;  /* 0x00000000000479c3 */ /* 0x000ea20000008800 */
[----:B------:R-:W-:Y:S01]  /*3fb0*/  ELECT P0, URZ, PT ;  /* 0x0000000000ff782f */ /* 0x000fe20003800000 */
[----:B------:R-:W-:Y:S01]  /*3fc0*/  IMAD.MOV.U32 R0, RZ, RZ, 0x1 ;  /* 0x00000001ff007424 */ /* 0x000fe200078e00ff */
[----:B------:R-:W-:Y:S01]  /*3fd0*/  UIADD3 UR6, UPT, UPT, UR6, 0x1d0, URZ ;  /* 0x000001d006067890 */ /* 0x000fe2000fffe0ff */
[----:B------:R-:W-:Y:S01]  /*3fe0*/  SHF.L.U32 R2, R11, 0x1f, RZ ;  /* 0x0000001f0b027819 */ /* 0x000fe200000006ff */
[----:B------:R-:W-:-:S03]  /*3ff0*/  UMOV UR5, 0x40 ;  /* 0x0000004000057882 */ /* 0x000fc60000000000 */
[----:B------:R-:W-:Y:S01]  /*4000*/  UVIRTCOUNT.DEALLOC.SMPOOL 0x80 ;  /* 0x000000800000784c */ /* 0x000fe20000000000 */
[----:B--2---:R-:W-:Y:S02]  /*4010*/  ULEA UR4, UR4, UR5, 0x18 ;  /* 0x0000000504047291 */ /* 0x004fe4000f8ec0ff */
[----:B------:R-:W-:-:S07]  /*4020*/  ULEA UR5, UR18, UR6, 0x3 ;  /* 0x0000000612057291 */ /* 0x000fce000f8e18ff */
[----:B------:R2:W-:Y:S02]  /*4030*/  @P0 STS.U8 [UR4+0x1c], R0 ;  /* 0x00001c00ff000988 */ /* 0x0005e40008000004 */
[----:B------:R-:W3:Y:S02]  /*4040*/  SYNCS.PHASECHK.TRANS64.TRYWAIT P0, [UR5], R2 ;  /* 0x00000002ff0075a7 */ /* 0x000ee40008001105 */
[----:B--23--:R-:W-:Y:S05]  /*4050*/  @!P0 BRA `(.L_x_77) ;  /* 0x0000006400488947 */ /* 0x00cfea0003800000 */
.L_x_194:
[----:B------:R-:W-:-:S04]  /*4060*/  UIADD3 UR7, UPT, UPT, UR18, 0x1, URZ ;  /* 0x0000000112077890 */ /* 0x000fc8000fffe0ff */
[----:B------:R-:W-:-:S04]  /*4070*/  UISETP.NE.AND UP0, UPT, UR7, 0x4, UPT ;  /* 0x000000040700788c */ /* 0x000fc8000bf05270 */
[----:B------:R-:W-:Y:S02]  /*4080*/  USEL UR8, URZ, 0x1, UP0 ;  /* 0x00000001ff087887 */ /* 0x000fe40008000000 */
[----:B------:R-:W-:-:S04]  /*4090*/  USEL UR7, UR7, URZ, UP0 ;  /* 0x000000ff07077287 */ /* 0x000fc80008000000 */
[----:B------:R-:W-:Y:S01]  /*40a0*/  ULEA UR5, UR7, UR6, 0x3 ;  /* 0x0000000607057291 */ /* 0x000fe2000f8e18ff */
[----:B--2---:R-:W-:-:S04]  /*40b0*/  LOP3.LUT R2, R11, UR8, RZ, 0x3c, !PT ;  /* 0x000000080b027c12 */ /* 0x004fc8000f8e3cff */
[----:B------:R-:W-:-:S04]  /*40c0*/  SHF.L.U32 R3, R2, 0x1f, RZ ;  /* 0x0000001f02037819 */ /* 0x000fc800000006ff */
[----:B------:R-:W2:Y:S02]  /*40d0*/  SYNCS.PHASECHK.TRANS64.TRYWAIT P0, [UR5], R3 ;  /* 0x00000003ff0075a7 */ /* 0x000ea40008001105 */
[----:B--2---:R-:W-:Y:S05]  /*40e0*/  @!P0 BRA `(.L_x_78) ;  /* 0x00000064003c8947 */ /* 0x004fea0003800000 */
.L_x_196:
[----:B------:R-:W-:-:S04]  /*40f0*/  UIADD3 UR7, UPT, UPT, UR7, 0x1, URZ ;  /* 0x0000000107077890 */ /* 0x000fc8000fffe0ff */
[----:B------:R-:W-:-:S04]  /*4100*/  UISETP.NE.AND UP0, UPT, UR7, 0x4, UPT ;  /* 0x000000040700788c */ /* 0x000fc8000bf05270 */
[----:B------:R-:W-:Y:S02]  /*4110*/  USEL UR8, URZ, 0x1, UP0 ;  /* 0x00000001ff087887 */ /* 0x000fe40008000000 */
[----:B------:R-:W-:-:S04]  /*4120*/  USEL UR7, UR7, URZ, UP0 ;  /* 0x000000ff07077287 */ /* 0x000fc80008000000 */
[----:B------:R-:W-:Y:S01]  /*4130*/  ULEA UR5, UR7, UR6, 0x3 ;  /* 0x0000000607057291 */ /* 0x000fe2000f8e18ff */
[----:B------:R-:W-:-:S04]  /*4140*/  LOP3.LUT R2, R2, UR8, RZ, 0x3c, !PT ;  /* 0x0000000802027c12 */ /* 0x000fc8000f8e3cff */
[----:B--2---:R-:W-:-:S04]  /*4150*/  SHF.L.U32 R3, R2, 0x1f, RZ ;  /* 0x0000001f02037819 */ /* 0x004fc800000006ff */
[----:B------:R-:W2:Y:S02]  /*4160*/  SYNCS.PHASECHK.TRANS64.TRYWAIT P0, [UR5], R3 ;  /* 0x00000003ff0075a7 */ /* 0x000ea40008001105 */
[----:B--2---:R-:W-:Y:S05]  /*4170*/  @!P0 BRA `(.L_x_79) ;  /* 0x0000006400308947 */ /* 0x004fea0003800000 */
.L_x_198:
[----:B------:R-:W-:-:S04]  /*4180*/  UIADD3 UR7, UPT, UPT, UR7, 0x1, URZ ;  /* 0x0000000107077890 */ /* 0x000fc8000fffe0ff */
[----:B------:R-:W-:-:S04]  /*4190*/  UISETP.NE.AND UP0, UPT, UR7, 0x4, UPT ;  /* 0x000000040700788c */ /* 0x000fc8000bf05270 */
[----:B------:R-:W-:Y:S02]  /*41a0*/  USEL UR5, URZ, 0x1, UP0 ;  /* 0x00000001ff057887 */ /* 0x000fe40008000000 */
[----:B------:R-:W-:-:S04]  /*41b0*/  USEL UR7, UR7, URZ, UP0 ;  /* 0x000000ff07077287 */ /* 0x000fc80008000000 */
[----:B------:R-:W-:Y:S01]  /*41c0*/  ULEA UR7, UR7, UR6, 0x3 ;  /* 0x0000000607077291 */ /* 0x000fe2000f8e18ff */
[----:B------:R-:W-:-:S04]  /*41d0*/  LOP3.LUT R2, R2, UR5, RZ, 0x3c, !PT ;  /* 0x0000000502027c12 */ /* 0x000fc8000f8e3cff */
[----:B------:R-:W-:-:S04]  /*41e0*/  SHF.L.U32 R2, R2, 0x1f, RZ ;  /* 0x0000001f02027819 */ /* 0x000fc800000006ff */
[----:B------:R-:W3:Y:S02]  /*41f0*/  SYNCS.PHASECHK.TRANS64.TRYWAIT P0, [UR7], R2 ;  /* 0x00000002ff0075a7 */ /* 0x000ee40008001107 */
[----:B---3--:R-:W-:Y:S05]  /*4200*/  @!P0 BRA `(.L_x_80) ;  /* 0x0000006400248947 */ /* 0x008fea0003800000 */
.L_x_200:
[----:B------:R-:W-:Y:S01]  /*4210*/  NOP ;  /* 0x0000000000007918 */ /* 0x000fe20000000000 */
[----:B--2---:R-:W2:Y:S01]  /*4220*/  LDS R0, [UR4+0x14] ;  /* 0x00001404ff007984 */ /* 0x004ea20008000800 */
[----:B------:R-:W-:Y:S01]  /*4230*/  ULOP3.LUT UR6, UR19, 0xffff, URZ, 0xc0, !UPT ;  /* 0x0000ffff13067892 */ /* 0x000fe2000f8ec0ff */
[----:B------:R-:W-:Y:S01]  /*4240*/  UMOV UR8, 0xffff ;  /* 0x0000ffff00087882 */ /* 0x000fe20000000000 */
[----:B------:R-:W-:Y:S02]  /*4250*/  UMOV UR5, 0x1 ;  /* 0x0000000100057882 */ /* 0x000fe40000000000 */
[----:B------:R-:W-:-:S04]  /*4260*/  USHF.R.U32.HI UR6, URZ, 0x5, UR6 ;  /* 0x00000005ff067899 */ /* 0x000fc80008011606 */
[----:B------:R-:W-:Y:S02]  /*4270*/  USHF.L.U32 UR8, UR8, UR6, URZ ;  /* 0x0000000608087299 */ /* 0x000fe400080006ff */
[----:B------:R-:W-:-:S04]  /*4280*/  USHF.L.U32 UR5, UR5, UR6, URZ ;  /* 0x0000000605057299 */ /* 0x000fc800080006ff */
[----:B--2---:R-:W-:-:S04]  /*4290*/  LOP3.LUT R0, R0, UR8, RZ, 0xc0, !PT ;  /* 0x0000000800007c12 */ /* 0x004fc8000f8ec0ff */
[----:B------:R-:W-:-:S13]  /*42a0*/  ISETP.NE.AND P0, PT, R0, UR8, PT ;  /* 0x0000000800007c0c */ /* 0x000fda000bf05270 */
[----:B------:R-:W-:Y:S05]  /*42b0*/  @P0 BRA `(.L_x_81) ;  /* 0x0000000000580947 */ /* 0x000fea0003800000 */
[----:B------:R-:W2:Y:S02]  /*42c0*/  LDS R0, [UR4+0x18] ;  /* 0x00001804ff007984 */ /* 0x000ea40008000800 */
[----:B--2---:R-:W-:-:S04]  /*42d0*/  LOP3.LUT R0, R0, UR5, RZ, 0xc0, !PT ;  /* 0x0000000500007c12 */ /* 0x004fc8000f8ec0ff */
[----:B------:R-:W-:-:S13]  /*42e0*/  ISETP.NE.AND P0, PT, R0, UR5, PT ;  /* 0x0000000500007c0c */ /* 0x000fda000bf05270 */
[----:B------:R-:W-:Y:S05]  /*42f0*/  @P0 BRA `(.L_x_82) ;  /* 0x00000000003c0947 */ /* 0x000fea0003800000 */
[----:B------:R-:W2:Y:S01]  /*4300*/  S2R R2, SR_LANEID ;  /* 0x0000000000027919 */ /* 0x000ea20000000000 */
[----:B------:R-:W-:Y:S01]  /*4310*/  ULOP3.LUT UR8, URZ, UR8, URZ, 0x33, !UPT ;  /* 0x00000008ff087292 */ /* 0x000fe2000f8e33ff */
[----:B------:R-:W-:Y:S02]  /*4320*/  VOTEU.ANY UR7, UPT, PT ;  /* 0x0000000000077886 */ /* 0x000fe400038e0100 */
[----:B------:R-:W-:-:S03]  /*4330*/  UFLO.U32 UR7, UR7 ;  /* 0x00000007000772bd */ /* 0x000fc600080e0000 */
[----:B------:R-:W-:-:S04]  /*4340*/  IMAD.U32 R0, RZ, RZ, UR8 ;  /* 0x00000008ff007e24 */ /* 0x000fc8000f8e00ff */
[----:B------:R3:W1:Y:S02]  /*4350*/  REDUX UR6, R0 ;  /* 0x00000000000673c4 */ /* 0x0006640000000000 */
[----:B------:R1:W-:Y:S01]  /*4360*/  UTCATOMSWS.AND URZ, UR8 ;  /* 0x0000000800ff79e3 */ /* 0x0003e20008000000 */
[----:B--2---:R-:W-:Y:S02]  /*4370*/  ISETP.EQ.U32.AND P0, PT, R2, UR7, PT ;  /* 0x0000000702007c0c */ /* 0x004fe4000bf02070 */
[----:B---3--:R-:W-:Y:S02]  /*4380*/  LOP3.LUT R0, RZ, UR5, RZ, 0x33, !PT ;  /* 0x00000005ff007c12 */ /* 0x008fe4000f8e33ff */
[----:B-1----:R-:W-:Y:S02]  /*4390*/  MOV R2, UR6 ;  /* 0x0000000600027c02 */ /* 0x002fe40008000f00 */
[----:B------:R-:W1:Y:S07]  /*43a0*/  REDUX UR5, R0 ;  /* 0x00000000000573c4 */ /* 0x000e6e0000000000 */
[----:B------:R2:W-:Y:S01]  /*43b0*/  @P0 ATOMS.AND RZ, [UR4+0x14], R2 ;  /* 0x00001402ffff098c */ /* 0x0005e2000a800004 */
[----:B-1----:R-:W-:-:S05]  /*43c0*/  IMAD.U32 R0, RZ, RZ, UR5 ;  /* 0x00000005ff007e24 */ /* 0x002fca000f8e00ff */
[----:B------:R2:W-:Y:S01]  /*43d0*/  @P0 ATOMS.AND RZ, [UR4+0x18], R0 ;  /* 0x00001800ffff098c */ /* 0x0005e2000a800004 */
[----:B------:R-:W-:Y:S05]  /*43e0*/  BRA `(.L_x_83) ;  /* 0x0000000000147947 */ /* 0x000fea0003800000 */
.L_x_82:
[----:B------:R-:W-:Y:S02]  /*43f0*/  MOV R2, 0x4410 ;  /* 0x0000441000027802 */ /* 0x000fe40000000f00 */
[----:B-1--45:R-:W-:Y:S05]  /*4400*/  CALL.REL.NOINC `($__internal_0_$__cuda_sm10x_tcgen05_guardrail_trap_col_being_dealloced_not_returned_by_alloc) ;  /* 0x0000006800087944 */ /* 0x032fea0003c00000 */
[----:B------:R-:W-:Y:S05]  /*4410*/  BRA `(.L_x_83) ;  /* 0x0000000000087947 */ /* 0x000fea0003800000 */
.L_x_81:
[----:B------:R-:W-:Y:S02]  /*4420*/  MOV R2, 0x4440 ;  /* 0x0000444000027802 */ /* 0x000fe40000000f00 */
[----:B-1--45:R-:W-:Y:S05]  /*4430*/  CALL.REL.NOINC `($__internal_2_$__cuda_sm10x_tcgen05_guardrail_trap_unallocated_columns_being_dealloced) ;  /* 0x0000006800147944 */ /* 0x032fea0003c00000 */
.L_x_83:
[----:B------:R-:W-:Y:S01]  /*4440*/  NOP ;  /* 0x0000000000007918 */ /* 0x000fe20000000000 */
[----:B------:R-:W-:Y:S05]  /*4450*/  EXIT ;  /* 0x000000000000794d */ /* 0x000fea0003800000 */
.L_x_65:
[----:B------:R-:W-:-:S09]  /*4460*/  UISETP.NE.OR UP2, UPT, UR8, 0x3, !UP2 ;  /* 0x000000030800788c */ /* 0x000fd2000d745670 */
[----:B------:R-:W-:Y:S05]  /*4470*/  BRA.U UP2, `(.L_x_84) ;  /* 0x0000001102087547 */ /* 0x000fea000b800000 */
[----:B------:R-:W1:Y:S01]  /*4480*/  LDC R0, c[0x0][0xb30] ;  /* 0x0002cc00ff007b82 */ /* 0x000e620000000800 */
[----:B------:R-:W2:Y:S01]  /*4490*/  LDCU.64 UR8, c[0x0][0x888] ;  /* 0x00011100ff0877ac */ /* 0x000ea20008000a00 */
[----:B------:R-:W-:Y:S02]  /*44a0*/  HFMA2 R27, -RZ, RZ, 0, 0 ;  /* 0x00000000ff1b7431 */ /* 0x000fe400000001ff */
[----:B------:R-:W-:Y:S01]  /*44b0*/  IMAD.MOV.U32 R29, RZ, RZ, 0x1 ;  /* 0x00000001ff1d7424 */ /* 0x000fe200078e00ff */
[----:B------:R-:W-:Y:S01]  /*44c0*/  MOV R25, 0x1000 ;  /* 0x0000100000197802 */ /* 0x000fe20000000f00 */
[----:B------:R-:W4:Y:S01]  /*44d0*/  LDCU.64 UR4, c[0x0][0x890] ;  /* 0x00011200ff0477ac */ /* 0x000f220008000a00 */
[----:B------:R-:W-:Y:S01]  /*44e0*/  IMAD.MOV.U32 R28, RZ, RZ, RZ ;  /* 0x000000ffff1c7224 */ /* 0x000fe200078e00ff */
[----:B------:R-:W3:Y:S01]  /*44f0*/  LDC R24, c[0x0][0x370] ;  /* 0x0000dc00ff187b82 */ /* 0x000ee20000000800 */
[----:B------:R-:W-:Y:S01]  /*4500*/  UMOV UR7, 0x400 ;  /* 0x0000040000077882 */ /* 0x000fe20000000000 */
[----:B------:R-:W-:-:S02]  /*4510*/  UPLOP3.LUT UP1, UPT, UPT, UPT, UPT, 0x40, 0x4 ;  /* 0x000000000004789c */ /* 0x000fc40003f2e870 */
[----:B------:R-:W-:-:S04]  /*4520*/  ULEA UR7, UR37, UR7, 0x18 ;  /* 0x0000000725077291 */ /* 0x000fc8000f8ec0ff */
[----:B------:R-:W3:Y:S01]  /*4530*/  LDC R3, c[0x0][0xb0c] ;  /* 0x0002c300ff037b82 */ /* 0x000ee20000000800 */
[----:B------:R-:W-:Y:S02]  /*4540*/  UIADD3 UR13, UPT, UPT, UR7, 0x158, URZ ;  /* 0x00000158070d7890 */ /* 0x000fe4000fffe0ff */
[----:B--2---:R-:W-:Y:S02]  /*4550*/  UISETP.NE.U32.AND UP2, UPT, UR8, URZ, UPT ;  /* 0x000000ff0800728c */ /* 0x004fe4000bf45070 */
[----:B------:R-:W-:Y:S02]  /*4560*/  UIADD3 UR33, UPT, UPT, UR7, 0x140, URZ ;  /* 0x0000014007217890 */ /* 0x000fe4000fffe0ff */
[----:B----4-:R-:W-:Y:S01]  /*4570*/  UISETP.NE.U32.AND UP3, UPT, UR4, URZ, UPT ;  /* 0x000000ff0400728c */ /* 0x010fe2000bf65070 */
[----:B------:R-:W2:Y:S01]  /*4580*/  LDC R18, c[0x0][0xb20] ;  /* 0x0002c800ff127b82 */ /* 0x000ea20000000800 */
[----:B-1----:R-:W-:Y:S01]  /*4590*/  ISETP.NE.AND P1, PT, R0, 0x1, PT ;  /* 0x000000010000780c */ /* 0x002fe20003f25270 */
[----:B------:R-:W-:-:S02]  /*45a0*/  UISETP.NE.AND.EX UP2, UPT, UR9, URZ, UPT, UP2 ;  /* 0x000000ff0900728c */ /* 0x000fc4000bf45320 */
[----:B------:R-:W-:Y:S02]  /*45b0*/  UIADD3 UR25, UPT, UPT, UR7, 0x148, URZ ;  /* 0x0000014807197890 */ /* 0x000fe4000fffe0ff */
[----:B------:R-:W-:Y:S02]  /*45c0*/  UIADD3 UR17, UPT, UPT, UR7, 0x150, URZ ;  /* 0x0000015007117890 */ /* 0x000fe4000fffe0ff */
[----:B------:R-:W1:Y:S01]  /*45d0*/  LDC.64 R30, c[0x0][0x348] ;  /* 0x0000d200ff1e7b82 */ /* 0x000e620000000a00 */
[----:B------:R-:W-:Y:S02]  /*45e0*/  UPRMT UR13, UR37, 0x654, UR13 ;  /* 0x00000654250d7896 */ /* 0x000fe4000800000d */
[----:B------:R-:W-:-:S05]  /*45f0*/  UISETP.NE.AND.EX UP3, UPT, UR5, URZ, UPT, UP3 ;  /* 0x000000ff0500728c */ /* 0x000fca000bf65330 */
[----:B------:R-:W4:Y:S08]  /*4600*/  LDC.64 R16, c[0x0][0xb10] ;  /* 0x0002c400ff107b82 */ /* 0x000f300000000a00 */
[----:B------:R-:W1:Y:S08]  /*4610*/  LDC.64 R6, c[0x0][0xb18] ;  /* 0x0002c600ff067b82 */ /* 0x000e700000000a00 */
[----:B------:R-:W1:Y:S08]  /*4620*/  LDC.64 R4, c[0x0][0xb28] ;  /* 0x0002ca00ff047b82 */ /* 0x000e700000000a00 */
[----:B--23--:R-:W1:Y:S02]  /*4630*/  LDC R19, c[0x0][0x374] ;  /* 0x0000dd00ff137b82 */ /* 0x00ce640000000800 */
.L_x_95:
[C---:B------:R-:W-:Y:S02]  /*4640*/  LEA R0, R28.reuse, UR7, 0x3 ;  /* 0x000000071c007c11 */ /* 0x040fe4000f8e18ff */
[----:B------:R-:W-:Y:S02]  /*4650*/  SHF.L.U32 R2, R27, 0x1f, RZ ;  /* 0x0000001f1b027819 */ /* 0x000fe400000006ff */
[----:B------:R-:W-:Y:S02]  /*4660*/  LEA R20, R28, UR7, 0x4 ;  /* 0x000000071c147c11 */ /* 0x000fe4000f8e20ff */
[----:B--2---:R-:W2:Y:S02]  /*4670*/  SYNCS.PHASECHK.TRANS64.TRYWAIT P0, [R0+URZ+0x190], R2 ;  /* 0x00019002000075a7 */ /* 0x004ea400080011ff */
[----:B--2---:R-:W-:Y:S05]  /*4680*/  @!P0 BRA `(.L_x_85) ;  /* 0x00000060001c8947 */ /* 0x004fea0003800000 */
.L_x_201:
[----:B------:R-:W-:Y:S01]  /*4690*/  ISETP.GE.AND P0, PT, R40, 0x1, PT ;  /* 0x000000012800780c */ /* 0x000fe20003f06270 */
[----:B------:R-:W3:Y:S01]  /*46a0*/  LDS.128 R20, [R20+0x220] ;  /* 0x0002200014147984 */ /* 0x000ee20000000c00 */
[----:B--2---:R-:W-:Y:S01]  /*46b0*/  VIADD R0, R0, 0x1a0 ;  /* 0x000001a000007836 */ /* 0x004fe20000000000 */
[----:B------:R-:W-:Y:S01]  /*46c0*/  @!PT LDS RZ, [RZ] ;  /* 0x00000000fffff984 */ /* 0x000fe20000000800 */
[----:B------:R-:W-:Y:S01]  /*46d0*/  @!PT LDS RZ, [RZ] ;  /* 0x00000000fffff984 */ /* 0x000fe20000000800 */
[----:B------:R-:W-:Y:S01]  /*46e0*/  @!PT LDS RZ, [RZ] ;  /* 0x00000000fffff984 */ /* 0x000fe20000000800 */
[----:B------:R-:W-:Y:S01]  /*46f0*/  @!PT LDS RZ, [RZ] ;  /* 0x00000000fffff984 */ /* 0x000fe20000000800 */
[----:B------:R2:W-:Y:S06]  /*4700*/  MEMBAR.ALL.CTA ;  /* 0x0000000000007992 */ /* 0x0005ec0000008000 */
[----:B--2---:R-:W2:Y:S01]  /*4710*/  FENCE.VIEW.ASYNC.S ;  /* 0x00000000000073c6 */ /* 0x004ea20000000000 */
[----:B------:R-:W-:Y:S04]  /*4720*/  PRMT R0, RZ, 0x654, R0 ;  /* 0x00000654ff007816 */ /* 0x000fe80000000000 */
[----:B--2---:R2:W-:Y:S01]  /*4730*/  SYNCS.ARRIVE.TRANS64.RED.A1T0 RZ, [R0+URZ], RZ ;  /* 0x000000ff00ff79a7 */ /* 0x0045e200081004ff */
[----:B---3--:R-:W-:Y:S11]  /*4740*/  LOP3.LUT P3, RZ, R22, 0x1, RZ, 0xc0, !PT ;  /* 0x0000000116ff7812 */ /* 0x008ff6000786c0ff */
[----:B------:R-:W-:Y:S02]  /*4750*/  @!UPT UIADD3 URZ, UPT, UPT, URZ, URZ, URZ ;  /* 0x000000fffffff290 */ /* 0x000fe4000fffe0ff */
[----:B------:R-:W-:Y:S02]  /*4760*/  @P3 MOV R11, R20 ;  /* 0x00000014000b3202 */ /* 0x000fe40000000f00 */
[----:B------:R-:W-:Y:S01]  /*4770*/  @P3 LOP3.LUT R10, R21, 0xffff, RZ, 0xc0, !PT ;  /* 0x0000ffff150a3812 */ /* 0x000fe200078ec0ff */
[----:B--2---:R-:W-:Y:S06]  /*4780*/  @!P0 BRA `(.L_x_86) ;  /* 0x0000000000a48947 */ /* 0x004fec0003800000 */
[-C--:B-1----:R-:W-:Y:S01]  /*4790*/  IMAD.HI.U32 R0, R19, R7.reuse, RZ ;  /* 0x0000000713007227 */ /* 0x082fe200078e00ff */
[----:B------:R-:W-:Y:S02]  /*47a0*/  ISETP.NE.AND P0, PT, R6, 0x1, PT ;  /* 0x000000010600780c */ /* 0x000fe40003f05270 */
[----:B------:R-:W-:Y:S01]  /*47b0*/  ISETP.NE.AND P2, PT, R40, 0x1, PT ;  /* 0x000000012800780c */ /* 0x000fe20003f45270 */
[----:B----4-:R-:W-:Y:S01]  /*47c0*/  IMAD.HI.U32 R9, R24, R16, RZ ;  /* 0x0000001018097227 */ /* 0x010fe200078e00ff */
[----:B------:R-:W-:Y:S02]  /*47d0*/  SHF.R.U32.HI R0, RZ, R18, R0 ;  /* 0x00000012ff007219 */ /* 0x000fe40000011600 */
[----:B------:R-:W-:Y:S01]  /*47e0*/  ISETP.NE.AND P4, PT, R3, 0x1, PT ;  /* 0x000000010300780c */ /* 0x000fe20003f85270 */
[----:B------:R-:W-:Y:S01]  /*47f0*/  IMAD.HI.U32 R13, R10, R7, RZ ;  /* 0x000000070a0d7227 */ /* 0x000fe200078e00ff */
[----:B------:R-:W-:Y:S02]  /*4800*/  SHF.R.U32.HI R9, RZ, R17, R9 ;  /* 0x00000011ff097219 */ /* 0x000fe40000011609 */
[----:B------:R-:W-:Y:S01]  /*4810*/  SEL R0, R19, R0, !P0 ;  /* 0x0000000013007207 */ /* 0x000fe20004000000 */
[----:B------:R-:W-:Y:S01]  /*4820*/  IMAD.HI.U32 R12, R11, R16, RZ ;  /* 0x000000100b0c7227 */ /* 0x000fe200078e00ff */
[----:B------:R-:W-:Y:S03]  /*4830*/  SEL R9, R24, R9, !P4 ;  /* 0x0000000918097207 */ /* 0x000fe60006000000 */
[-C--:B------:R-:W-:Y:S01]  /*4840*/  IMAD.HI.U32 R8, R0, R4.reuse, RZ ;  /* 0x0000000400087227 */ /* 0x080fe200078e00ff */
[----:B------:R-:W-:Y:S03]  /*4850*/  SHF.R.U32.HI R12, RZ, R17, R12 ;  /* 0x00000011ff0c7219 */ /* 0x000fe6000001160c */
[----:B------:R-:W-:Y:S01]  /*4860*/  IMAD.HI.U32 R2, R9, R4, RZ ;  /* 0x0000000409027227 */ /* 0x000fe200078e00ff */
[-C--:B------:R-:W-:Y:S02]  /*4870*/  @P2 SHF.R.U32.HI R0, RZ, R5.reuse, R8 ;  /* 0x00000005ff002219 */ /* 0x080fe40000011608 */
[----:B------:R-:W-:Y:S02]  /*4880*/  SHF.R.U32.HI R8, RZ, R18, R13 ;  /* 0x00000012ff087219 */ /* 0x000fe4000001160d */
[----:B------:R-:W-:Y:S01]  /*4890*/  @P2 SHF.R.U32.HI R9, RZ, R5, R2 ;  /* 0x00000005ff092219 */ /* 0x000fe20000011602 */
[----:B------:R-:W-:Y:S01]  /*48a0*/  IMAD R0, R40, R0, RZ ;  /* 0x0000000028007224 */ /* 0x000fe200078e02ff */
[----:B------:R-:W-:Y:S02]  /*48b0*/  SEL R8, R10, R8, !P0 ;  /* 0x000000080a087207 */ /* 0x000fe40004000000 */
[----:B------:R-:W-:Y:S01]  /*48c0*/  SEL R2, R11, R12, !P4 ;  /* 0x0000000c0b027207 */ /* 0x000fe20006000000 */
[----:B------:R-:W-:Y:S01]  /*48d0*/  IMAD R12, R40, R9, RZ ;  /* 0x00000009280c7224 */ /* 0x000fe200078e02ff */
[C---:B------:R-:W-:Y:S01]  /*48e0*/  ISETP.GE.AND P0, PT, R8.reuse, R0, PT ;  /* 0x000000000800720c */ /* 0x040fe20003f06270 */
[----:B------:R-:W-:Y:S03]  /*48f0*/  IMAD.HI.U32 R0, R8, R4, RZ ;  /* 0x0000000408007227 */ /* 0x000fe600078e00ff */
[----:B------:R-:W-:Y:S02]  /*4900*/  ISETP.GE.OR P0, PT, R2, R12, P0 ;  /* 0x0000000c0200720c */ /* 0x000fe40000706670 */
[-C--:B------:R-:W-:Y:S04]  /*4910*/  SHF.R.U32.HI R0, RZ, R5.reuse, R0 ;  /* 0x00000005ff007219 */ /* 0x080fe80000011600 */
[----:B------:R-:W-:Y:S05]  /*4920*/  SEL R13, R8, R0, !P2 ;  /* 0x00000000080d7207 */ /* 0x000fea0005000000 */
[----:B------:R-:W-:Y:S02]  /*4930*/  IMAD.MOV R12, RZ, RZ, -R13 ;  /* 0x000000ffff0c7224 */ /* 0x000fe400078e0a0d */
[----:B------:R-:W-:Y:S04]  /*4940*/  @!P0 IMAD.HI.U32 R0, R2, R4, RZ ;  /* 0x0000000402008227 */ /* 0x000fe800078e00ff */
[----:B------:R-:W-:Y:S01]  /*4950*/  IMAD R12, R40, R12, R8 ;  /* 0x0000000c280c7224 */ /* 0x000fe200078e0208 */
[----:B------:R-:W-:Y:S04]  /*4960*/  @!P0 SHF.R.U32.HI R0, RZ, R5, R0 ;  /* 0x00000005ff008219 */ /* 0x000fe80000011600 */
[----:B------:R-:W-:Y:S04]  /*4970*/  @!P0 SEL R0, R2, R0, !P2 ;  /* 0x0000000002008207 */ /* 0x000fe80005000000 */
[----:B------:R-:W-:Y:S01]  /*4980*/  @!P0 IADD3 R13, PT, PT, R13, -R0, RZ ;  /* 0x800000000d0d8210 */ /* 0x000fe20007ffe0ff */
[----:B------:R-:W-:Y:S01]  /*4990*/  @!P0 IMAD R0, R9, R12, R0 ;  /* 0x0000000c09008224 */ /* 0x000fe200078e0200 */
[----:B------:R-:W-:Y:S01]  /*49a0*/  IADD3 R9, PT, PT, -R8, RZ, RZ ;  /* 0x000000ff08097210 */ /* 0x000fe20007ffe1ff */
[--C-:B------:R-:W-:Y:S02]  /*49b0*/  IMAD.MOV R12, RZ, RZ, -R2.reuse ;  /* 0x000000ffff0c7224 */ /* 0x100fe400078e0a02 */
[----:B------:R-:W-:Y:S02]  /*49c0*/  @!P0 IMAD R8, R13, R40, R2 ;  /* 0x000000280d088224 */ /* 0x000fe400078e0202 */
[----:B------:R-:W-:Y:S02]  /*49d0*/  @!P0 IMAD.MOV.U32 R2, RZ, RZ, R0 ;  /* 0x000000ffff028224 */ /* 0x000fe400078e0000 */
[----:B------:R-:W-:Y:S02]  /*49e0*/  IMAD R11, R3, R12, R11 ;  /* 0x0000000c030b7224 */ /* 0x000fe400078e020b */
[----:B------:R-:W-:Y:S02]  /*49f0*/  IMAD R10, R6, R9, R10 ;  /* 0x00000009060a7224 */ /* 0x000fe400078e020a */
[----:B------:R-:W-:Y:S02]  /*4a00*/  IMAD R11, R2, R3, R11 ;  /* 0x00000003020b7224 */ /* 0x000fe400078e020b */
[----:B------:R-:W-:Y:S02]  /*4a10*/  IMAD R10, R8, R6, R10 ;  /* 0x00000006080a7224 */ /* 0x000fe400078e020a */
.L_x_86:
[----:B------:R-:W-:Y:S05]  /*4a20*/  BRA.U UP1, `(.L_x_87) ;  /* 0x0000000101107547 */ /* 0x000fea000b800000 */
[----:B------:R-:W-:Y:S04]  /*4a30*/  MOV R2, UR6 ;  /* 0x0000000600027c02 */ /* 0x000fe80008000f00 */
[----:B------:R-:W-:Y:S04]  /*4a40*/  SHF.L.U32 R2, R2, 0x1f, RZ ;  /* 0x0000001f02027819 */ /* 0x000fe800000006ff */
[----:B------:R-:W2:Y:S02]  /*4a50*/  SYNCS.PHASECHK.TRANS64.TRYWAIT P0, [UR7+0x188], R2 ;  /* 0x00018802ff0075a7 */ /* 0x000ea40008001107 */
[----:B--2---:R-:W-:Y:S05]  /*4a60*/  @!P0 BRA `(.L_x_88) ;  /* 0x0000005c00388947 */ /* 0x004fea0003800000 */
.L_x_87:
[----:B------:R-:W-:Y:S02]  /*4a70*/  R2UR UR35, R15 ;  /* 0x000000000f2372ca */ /* 0x000fe400000e0000 */
[----:B------:R-:W-:Y:S02]  /*4a80*/  R2UR UR34, R14 ;  /* 0x000000000e2272ca */ /* 0x000fe400000e0000 */
[----:B------:R-:W-:Y:S02]  /*4a90*/  ISETP.NE.U32.AND P2, PT, RZ, UR4, PT ;  /* 0x00000004ff007c0c */ /* 0x000fe4000bf45070 */
[----:B------:R-:W-:Y:S02]  /*4aa0*/  SHF.L.U32 R14, R29, 0x1f, RZ ;  /* 0x0000001f1d0e7819 */ /* 0x000fe400000006ff */
[----:B------:R-:W-:Y:S05]  /*4ab0*/  ISETP.NE.AND.EX P2, PT, RZ, UR5, PT, P2 ;  /* 0x00000005ff007c0c */ /* 0x000fea000bf45320 */
[----:B------:R-:W-:Y:S02]  /*4ac0*/  USHF.L.U32 UR35, UR35, 0x6, URZ ;  /* 0x0000000623237899 */ /* 0x000fe400080006ff */
[----:B------:R-:W-:Y:S01]  /*4ad0*/  USHF.L.U32 UR34, UR34, 0x8, URZ ;  /* 0x0000000822227899 */ /* 0x000fe200080006ff */
[----:B------:R-:W-:Y:S11]  /*4ae0*/  BRA.U !UP3, `(.L_x_89) ;  /* 0x000000010b347547 */ /* 0x000ff6000b800000 */
[----:B------:R-:W-:Y:S01]  /*4af0*/  UPLOP3.LUT UP0, UPT, UPT, UPT, UP2, 0x80, 0x8 ;  /* 0x000000000008789c */ /* 0x000fe20003f0f020 */
[----:B--2---:R-:W-:Y:S02]  /*4b00*/  HFMA2 R0, -RZ, RZ, 0, 5.9604644775390625e-08 ;  /* 0x00000001ff007431 */ /* 0x004fe400000001ff */
[----:B------:R-:W-:Y:S03]  /*4b10*/  IMAD.MOV.U32 R96, RZ, RZ, 0x1 ;  /* 0x00000001ff607424 */ /* 0x000fe600078e00ff */
[----:B------:R-:W-:Y:S05]  /*4b20*/  PLOP3.LUT P0, PT, PT, PT, UP0, 0x80, 0x8 ;  /* 0x000000000008781c */ /* 0x000fea0003f0f008 */
[----:B------:R-:W2:Y:S01]  /*4b30*/  @UP0 LDCU.64 UR10, c[0x0][0x888] ;  /* 0x00011100ff0a07ac */ /* 0x000ea20008000a00 */
[----:B------:R-:W-:Y:S07]  /*4b40*/  @UP0 UIMAD UR8, UR36, UR4, URZ ;  /* 0x00000004240802a4 */ /* 0x000fee000f8e02ff */
[----:B------:R-:W-:Y:S01]  /*4b50*/  @!P0 PRMT R96, R0, 0x7610, R96 ;  /* 0x0000761000608816 */ /* 0x000fe20000000060 */
[----:B--2---:R-:W-:Y:S03]  /*4b60*/  @UP0 UIMAD.WIDE UR10, UR8, 0x4, UR10 ;  /* 0x00000004080a08a5 */ /* 0x004fe6000f8e020a */
[----:B------:R-:W2:Y:S03]  /*4b70*/  @!UP0 LDCU UR8, c[0x0][0x880] ;  /* 0x00011000ff0887ac */ /* 0x000ea60008000800 */
[----:B------:R-:W-:Y:S01]  /*4b80*/  IMAD.U32 R8, RZ, RZ, UR10 ;  /* 0x0000000aff087e24 */ /* 0x000fe2000f8e00ff */
[----:B------:R-:W-:Y:S05]  /*4b90*/  MOV R9, UR11 ;  /* 0x0000000b00097c02 */ /* 0x000fea0008000f00 */
[----:B-----5:R3:W5:Y:S02]  /*4ba0*/  @P0 LDG.E R49, desc[UR46][R8.64] ;  /* 0x0000002e08310981 */ /* 0x020764000c1e1900 */
[----:B--23--:R-:W-:Y:S07]  /*4bb0*/  @!P0 IMAD.U32 R49, RZ, RZ, UR8 ;  /* 0x00000008ff318e24 */ /* 0x00cfee000f8e00ff */
.L_x_89:
[----:B-----5:R-:W-:Y:S01]  /*4bc0*/  @!P2 FSETP.EQ.AND P0, PT, R49, RZ, PT ;  /* 0x000000ff3100a20b */ /* 0x020fe20003f02000 */
[----:B------:R-:W-:Y:S01]  /*4bd0*/  @!UPT UIADD3 URZ, UPT, UPT, URZ, URZ, URZ ;  /* 0x000000fffffff290 */ /* 0x000fe2000fffe0ff */
[----:B------:R-:W-:Y:S11]  /*4be0*/  @!P2 BRA `(.L_x_90) ;  /* 0x000000000014a947 */ /* 0x000ff60003800000 */
[----:B------:R-:W-:Y:S02]  /*4bf0*/  LOP3.LUT P2, RZ, R96, 0xff, RZ, 0xc0, !PT ;  /* 0x000000ff60ff7812 */ /* 0x000fe4000784c0ff */
[----:B------:R-:W-:Y:S04]  /*4c00*/  PLOP3.LUT P0, PT, PT, PT, UP0, 0x80, 0x8 ;  /* 0x000000000008781c */ /* 0x000fe80003f0f008 */
[----:B------:R-:W-:Y:S07]  /*4c10*/  PLOP3.LUT P0, PT, P0, PT, PT, 0x8, 0x80 ;  /* 0x000000000080781c */ /* 0x000fee000070e170 */
[----:B------:R-:W-:Y:S11]  /*4c20*/  @P2 FSETP.EQ.AND P0, PT, R49, RZ, PT ;  /* 0x000000ff3100220b */ /* 0x000ff60003f02000 */
[----:B------:R-:W-:Y:S02]  /*4c30*/  @!UPT UIADD3 URZ, UPT, UPT, URZ, URZ, URZ ;  /* 0x000000fffffff290 */ /* 0x000fe4000fffe0ff */
.L_x_90:
[----:B------:R-:W3:Y:S01]  /*4c40*/  SYNCS.PHASECHK.TRANS64.TRYWAIT P2, [UR7+0x160], R14 ;  /* 0x0001600eff0075a7 */ /* 0x000ee20008041107 */
[----:B------:R-:W-:Y:S04]  /*4c50*/  ELECT P4, URZ, PT ;  /* 0x0000000000ff782f */ /* 0x000fe80003880000 */
[----:B------:R-:W-:Y:S11]  /*4c60*/  PLOP3.LUT P4, PT, P0, P4, PT, 0xf2, 0x2f ;  /* 0x00000000002f781c */ /* 0x000ff60000789e72 */
[----:B------:R-:W-:Y:S02]  /*4c70*/  @!UPT UIADD3 URZ, UPT, UPT, URZ, URZ, URZ ;  /* 0x000000fffffff290 */ /* 0x000fe4000fffe0ff */
[----:B-1----:R-:W-:Y:S05]  /*4c80*/  @!P4 IADD3 R8, P0, PT, R30, 0x580, RZ ;  /* 0x000005801e08c810 */ /* 0x002fea0007f1e0ff */
[----:B--2---:R-:W-:Y:S01]  /*4c90*/  @!P4 IMAD.X R2, RZ, RZ, R31, P0 ;  /* 0x000000ffff02c224 */ /* 0x004fe200000e061f */
[----:B---3--:R-:W-:Y:S07]  /*4ca0*/  @!P2 BRA `(.L_x_91) ;  /* 0x0000005800c0a947 */ /* 0x008fee0003800000 */
.L_x_204:
[----:B------:R-:W-:Y:S01]  /*4cb0*/  @!P4 R2UR UR8, R2 ;  /* 0x000000000208c2ca */ /* 0x000fe200000e0000 */
[----:B------:R-:W-:Y:S01]  /*4cc0*/  VOTEU.ALL UP1, P4 ;  /* 0x0000000000ff7886 */ /* 0x000fe20002020000 */
[----:B------:R-:W-:Y:S01]  /*4cd0*/  @!P4 R2UR UR9, R8 ;  /* 0x000000000809c2ca */ /* 0x000fe200000e0000 */
[----:B-1----:R-:W-:Y:S01]  /*4ce0*/  @!P4 IMAD.MOV.U32 R0, RZ, RZ, 0x1000 ;  /* 0x00001000ff00c424 */ /* 0x002fe200078e00ff */
[----:B------:R-:W-:Y:S01]  /*4cf0*/  UMOV UR10, 0x0 ;  /* 0x00000000000a7882 */ /* 0x000fe20000000000 */
[----:B------:R-:W-:Y:S01]  /*4d00*/  UMOV UR11, 0x10000000 ;  /* 0x10000000000b7882 */ /* 0x000fe20000000000 */
[----:B------:R-:W-:Y:S01]  /*4d10*/  @!UP1 UIADD3 UR32, UPT, UPT, UR7, 0x400, URZ ;  /* 0x0000040007209890 */ /* 0x000fe2000fffe0ff */
[----:B------:R-:W-:Y:S06]  /*4d20*/  VOTEU.ALL UP1, P4 ;  /* 0x0000000000ff7886 */ /* 0x000fec0002020000 */
[----:B------:R-:W-:Y:S01]  /*4d30*/  IMAD.U32 R9, RZ, RZ, UR8 ;  /* 0x00000008ff097e24 */ /* 0x000fe2000f8e00ff */
[----:B------:R-:W-:Y:S01]  /*4d40*/  UPRMT UR8, UR37, 0x654, UR33 ;  /* 0x0000065425087896 */ /* 0x000fe20008000021 */
[----:B------:R-:W-:Y:S03]  /*4d50*/  IMAD.U32 R8, RZ, RZ, UR9 ;  /* 0x00000009ff087e24 */ /* 0x000fe6000f8e00ff */
[----:B------:R-:W-:Y:S02]  /*4d60*/  @!P4 R2UR UR15, R9 ;  /* 0x00000000090fc2ca */ /* 0x000fe400000e0000 */
[----:B------:R-:W-:Y:S02]  /*4d70*/  @!P4 R2UR UR14, R8 ;  /* 0x00000000080ec2ca */ /* 0x000fe400000e0000 */
[----:B------:R-:W-:Y:S05]  /*4d80*/  @!P4 IADD3 R8, P0, PT, R30, 0x580, RZ ;  /* 0x000005801e08c810 */ /* 0x000fea0007f1e0ff */
[----:B------:R-:W-:Y:S06]  /*4d90*/  @!P4 IMAD.X R2, RZ, RZ, R31, P0 ;  /* 0x000000ffff02c224 */ /* 0x000fec00000e061f */
[----:B------:R1:W-:Y:S01]  /*4da0*/  @!UP1 UTMALDG.3D [UR32], [UR14], desc[UR10] ;  /* 0x00000a200e0095b4 */ /* 0x0003e20008011000 */
[----:B------:R1:W-:Y:S01]  /*4db0*/  @!P4 SYNCS.ARRIVE.TRANS64.RED.A0TR RZ, [UR7+0x140], R0 ;  /* 0x00014000ffffc9a7 */ /* 0x0003e20008300407 */
[----:B------:R-:W-:Y:S01]  /*4dc0*/  SYNCS.ARRIVE.TRANS64.RED.A1T0 RZ, [UR8], RZ ;  /* 0x000000ffffff79a7 */ /* 0x000fe20008100408 */
[----:B------:R-:W2:Y:S02]  /*4dd0*/  SYNCS.PHASECHK.TRANS64.TRYWAIT P2, [UR7+0x168], R14 ;  /* 0x0001680eff0075a7 */ /* 0x000ea40008041107 */
[----:B-12---:R-:W-:Y:S05]  /*4de0*/  @!P2 BRA `(.L_x_92) ;  /* 0x000000580088a947 */ /* 0x006fea0003800000 */
.L_x_206:
[----:B------:R-:W-:Y:S01]  /*4df0*/  @!P4 R2UR UR8, R2 ;  /* 0x000000000208c2ca */ /* 0x000fe200000e0000 */
[----:B------:R-:W-:Y:S01]  /*4e00*/  VOTEU.ALL UP1, P4 ;  /* 0x0000000000ff7886 */ /* 0x000fe20002020000 */
[----:B------:R-:W-:Y:S01]  /*4e10*/  @!P4 R2UR UR9, R8 ;  /* 0x000000000809c2ca */ /* 0x000fe200000e0000 */
[----:B-1----:R-:W-:Y:S01]  /*4e20*/  @!P4 IMAD.MOV.U32 R0, RZ, RZ, 0x1000 ;  /* 0x00001000ff00c424 */ /* 0x002fe200078e00ff */
[----:B------:R-:W-:Y:S01]  /*4e30*/  UMOV UR10, 0x0 ;  /* 0x00000000000a7882 */ /* 0x000fe20000000000 */
[----:B------:R-:W-:Y:S01]  /*4e40*/  UMOV UR11, 0x10000000 ;  /* 0x10000000000b7882 */ /* 0x000fe20000000000 */
[----:B------:R-:W-:Y:S02]  /*4e50*/  @!UP1 UIADD3 UR26, UPT, UPT, UR34, 0x40, URZ ;  /* 0x00000040221a9890 */ /* 0x000fe4000fffe0ff */
[----:B------:R-:W-:Y:S01]  /*4e60*/  @!UP1 UIADD3 UR24, UPT, UPT, UR7, 0x1400, URZ ;  /* 0x0000140007189890 */ /* 0x000fe2000fffe0ff */
[----:B------:R-:W-:Y:S01]  /*4e70*/  VOTEU.ALL UP1, P4 ;  /* 0x0000000000ff7886 */ /* 0x000fe20002020000 */
[----:B------:R-:W-:Y:S01]  /*4e80*/  UMOV UR27, UR35 ;  /* 0x00000023001b7c82 */ /* 0x000fe20008000000 */
[----:B------:R-:W-:Y:S02]  /*4e90*/  UMOV UR28, UR36 ;  /* 0x00000024001c7c82 */ /* 0x000fe40008000000 */
        /* <DEDUP_REMOVED lines=12> */
.L_x_208:
[----:B------:R-:W2:Y:S01]  /*4f60*/  LDC.64 R12, c[0x0][0xb18] ;  /* 0x0002c600ff0c7b82 */ /* 0x000ea20000000a00 */
[----:B------:R-:W-:Y:S01]  /*4f70*/  @!P4 R2UR UR8, R2 ;  /* 0x000000000208c2ca */ /* 0x000fe200000e0000 */
[----:B------:R-:W-:Y:S01]  /*4f80*/  VOTEU.ALL UP1, P4 ;  /* 0x0000000000ff7886 */ /* 0x000fe20002020000 */
[----:B------:R-:W-:Y:S01]  /*4f90*/  @!P4 R2UR UR9, R8 ;  /* 0x000000000809c2ca */ /* 0x000fe200000e0000 */
[----:B-1----:R-:W-:Y:S01]  /*4fa0*/  @!P4 IMAD.MOV.U32 R0, RZ, RZ, 0x1000 ;  /* 0x00001000ff00c424 */ /* 0x002fe200078e00ff */
[----:B------:R-:W-:Y:S03]  /*4fb0*/  UMOV UR10, 0x0 ;  /* 0x00000000000a7882 */ /* 0x000fe60000000000 */
[----:B------:R-:W1:Y:S01]  /*4fc0*/  @!P1 LDC R2, c[0x0][0xb0c] ;  /* 0x0002c300ff029b82 */ /* 0x000e620000000800 */
[----:B------:R-:W-:Y:S01]  /*4fd0*/  @!UP1 UIADD3 UR18, UPT, UPT, UR34, 0x80, URZ ;  /* 0x0000008022129890 */ /* 0x000fe2000fffe0ff */
[----:B------:R-:W-:Y:S01]  /*4fe0*/  @P3 SHF.R.U32.HI R26, RZ, 0x10, R21 ;  /* 0x00000010ff1a3819 */ /* 0x000fe20000011615 */
[----:B------:R-:W-:Y:S01]  /*4ff0*/  @!UP1 UIADD3 UR16, UPT, UPT, UR7, 0x2400, URZ ;  /* 0x0000240007109890 */ /* 0x000fe2000fffe0ff */
[----:B------:R-:W-:Y:S01]  /*5000*/  VIADD R28, R28, 0x1 ;  /* 0x000000011c1c7836 */ /* 0x000fe20000000000 */
[----:B------:R-:W-:Y:S01]  /*5010*/  VOTEU.ALL UP1, P4 ;  /* 0x0000000000ff7886 */ /* 0x000fe20002020000 */
[----:B------:R-:W-:Y:S01]  /*5020*/  UMOV UR11, 0x10000000 ;  /* 0x10000000000b7882 */ /* 0x000fe20000000000 */
[----:B------:R-:W-:Y:S01]  /*5030*/  UMOV UR19, UR35 ;  /* 0x0000002300137c82 */ /* 0x000fe20008000000 */
[----:B------:R-:W-:Y:S01]  /*5040*/  IMAD.U32 R9, RZ, RZ, UR8 ;  /* 0x00000008ff097e24 */ /* 0x000fe2000f8e00ff */
[----:B------:R-:W-:Y:S01]  /*5050*/  UMOV UR20, UR36 ;  /* 0x0000002400147c82 */ /* 0x000fe20008000000 */
[----:B------:R-:W-:Y:S01]  /*5060*/  IMAD.U32 R8, RZ, RZ, UR9 ;  /* 0x00000009ff087e24 */ /* 0x000fe2000f8e00ff */
[----:B------:R-:W-:Y:S02]  /*5070*/  UPRMT UR8, UR37, 0x654, UR17 ;  /* 0x0000065425087896 */ /* 0x000fe40008000011 */
[----:B------:R-:W-:Y:S02]  /*5080*/  @!P4 R2UR UR15, R9 ;  /* 0x00000000090fc2ca */ /* 0x000fe400000e0000 */
[----:B------:R-:W-:Y:S02]  /*5090*/  @!P4 R2UR UR14, R8 ;  /* 0x00000000080ec2ca */ /* 0x000fe400000e0000 */
[----:B------:R-:W3:Y:S11]  /*50a0*/  LDC.64 R8, c[0x0][0xb10] ;  /* 0x0002c400ff087b82 */ /* 0x000ef60000000a00 */
[----:B------:R1:W-:Y:S01]  /*50b0*/  @!UP1 UTMALDG.3D [UR16], [UR14], desc[UR10] ;  /* 0x00000a100e0095b4 */ /* 0x0003e20008011000 */
[----:B------:R5:W-:Y:S01]  /*50c0*/  @!P4 SYNCS.ARRIVE.TRANS64.RED.A0TR RZ, [UR7+0x150], R0 ;  /* 0x00015000ffffc9a7 */ /* 0x000be20008300407 */
[C---:B---3--:R-:W-:Y:S01]  /*50d0*/  @!P1 IMAD.HI.U32 R8, R11.reuse, R8, RZ ;  /* 0x000000080b089227 */ /* 0x048fe200078e00ff */
[----:B--2---:R-:W-:Y:S02]  /*50e0*/  @!P1 ISETP.NE.AND P0, PT, R12, 0x1, PT ;  /* 0x000000010c00980c */ /* 0x004fe40003f05270 */
[----:B-1----:R-:W-:Y:S01]  /*50f0*/  @!P1 ISETP.NE.AND P2, PT, R2, 0x1, PT ;  /* 0x000000010200980c */ /* 0x002fe20003f45270 */
[----:B------:R-:W-:Y:S01]  /*5100*/  SYNCS.ARRIVE.TRANS64.RED.A1T0 RZ, [UR8], RZ ;  /* 0x000000ffffff79a7 */ /* 0x000fe20008100408 */
[C---:B------:R-:W-:Y:S01]  /*5110*/  @!P1 IMAD.HI.U32 R13, R10.reuse, R13, RZ ;  /* 0x0000000d0a0d9227 */ /* 0x040fe200078e00ff */
[----:B------:R-:W-:Y:S04]  /*5120*/  @!P1 SHF.R.U32.HI R8, RZ, R9, R8 ;  /* 0x00000009ff089219 */ /* 0x000fe80000011608 */
[----:B------:R-:W-:Y:S01]  /*5130*/  @!P1 SEL R8, R11, R8, !P2 ;  /* 0x000000080b089207 */ /* 0x000fe20005000000 */
[----:B------:R-:W1:Y:S01]  /*5140*/  SYNCS.PHASECHK.TRANS64.TRYWAIT P5, [UR7+0x178], R14 ;  /* 0x0001780eff0075a7 */ /* 0x000e6200080a1107 */
[----:B-----5:R-:W2:Y:S02]  /*5150*/  @!P1 LDC R0, c[0x0][0xb20] ;  /* 0x0002c800ff009b82 */ /* 0x020ea40000000800 */
[----:B--2---:R-:W-:Y:S04]  /*5160*/  @!P1 SHF.R.U32.HI R0, RZ, R0, R13 ;  /* 0x00000000ff009219 */ /* 0x004fe8000001160d */
[----:B------:R-:W-:Y:S05]  /*5170*/  @!P1 SEL R9, R10, R0, !P0 ;  /* 0x000000000a099207 */ /* 0x000fea0004000000 */
[----:B------:R-:W-:Y:S02]  /*5180*/  @!P1 IMAD.IADD R0, R9, 0x1, -R8 ;  /* 0x0000000109009824 */ /* 0x000fe400078e0a08 */
[----:B------:R-:W-:Y:S02]  /*5190*/  @!P1 IMAD.IADD R8, R8, 0x1, -R9 ;  /* 0x0000000108089824 */ /* 0x000fe400078e0a09 */
[----:B------:R-:W-:Y:S02]  /*51a0*/  @!P1 IMAD R11, R0, R2, R11 ;  /* 0x00000002000b9224 */ /* 0x000fe400078e020b */
[----:B------:R-:W-:Y:S01]  /*51b0*/  @!P1 IMAD R10, R8, R12, R10 ;  /* 0x0000000c080a9224 */ /* 0x000fe200078e020a */
[----:B-1----:R-:W-:Y:S06]  /*51c0*/  @!P5 BRA `(.L_x_94) ;  /* 0x0000005400c0d947 */ /* 0x002fec0003800000 */
.L_x_210:
[----:B------:R-:W-:Y:S01]  /*51d0*/  @!P4 IADD3 R2, P0, PT, R30, 0x580, RZ ;  /* 0x000005801e02c810 */ /* 0x000fe20007f1e0ff */
[----:B------:R-:W-:Y:S01]  /*51e0*/  VOTEU.ALL UP1, P4 ;  /* 0x0000000000ff7886 */ /* 0x000fe20002020000 */
[----:B------:R-:W-:Y:S01]  /*51f0*/  UMOV UR18, 0x0 ;  /* 0x0000000000127882 */ /* 0x000fe20000000000 */
[----:B------:R-:W-:Y:S01]  /*5200*/  UMOV UR19, 0x10000000 ;  /* 0x1000000000137882 */ /* 0x000fe20000000000 */
[----:B------:R-:W-:Y:S01]  /*5210*/  @!P4 R2UR UR9, R2 ;  /* 0x000000000209c2ca */ /* 0x000fe200000e0000 */
[----:B-1----:R-:W-:Y:S01]  /*5220*/  @!P4 IMAD.X R0, RZ, RZ, R31, P0 ;  /* 0x000000ffff00c224 */ /* 0x002fe200000e061f */
[----:B------:R-:W-:Y:S01]  /*5230*/  @!UP1 UIADD3 UR10, UPT, UPT, UR34, 0xc0, URZ ;  /* 0x000000c0220a9890 */ /* 0x000fe2000fffe0ff */
[----:B------:R-:W-:Y:S01]  /*5240*/  ISETP.NE.AND P0, PT, R28, 0x2, PT ;  /* 0x000000021c00780c */ /* 0x000fe20003f05270 */
[----:B------:R-:W-:Y:S01]  /*5250*/  UMOV UR11, UR35 ;  /* 0x00000023000b7c82 */ /* 0x000fe20008000000 */
[----:B------:R-:W-:Y:S01]  /*5260*/  UMOV UR12, UR36 ;  /* 0x00000024000c7c82 */ /* 0x000fe20008000000 */
[----:B------:R-:W-:Y:S01]  /*5270*/  @!P4 R2UR UR8, R0 ;  /* 0x000000000008c2ca */ /* 0x000fe200000e0000 */
[----:B------:R-:W-:Y:S01]  /*5280*/  IMAD.IADD R14, R10, 0x1, R94 ;  /* 0x000000010a0e7824 */ /* 0x000fe200078e025e */
[----:B------:R-:W-:Y:S01]  /*5290*/  @P3 R2UR UR36, R26 ;  /* 0x000000001a2432ca */ /* 0x000fe200000e0000 */
[----:B------:R-:W-:Y:S01]  /*52a0*/  IMAD.IADD R15, R11, 0x1, R95 ;  /* 0x000000010b0f7824 */ /* 0x000fe200078e025f */
[----:B------:R-:W-:Y:S02]  /*52b0*/  SEL R0, RZ, 0x1, P0 ;  /* 0x00000001ff007807 */ /* 0x000fe40000000000 */
[----:B------:R-:W-:Y:S01]  /*52c0*/  LOP3.LUT R29, R29, 0x1, RZ, 0x3c, !PT ;  /* 0x000000011d1d7812 */ /* 0x000fe200078e3cff */
[----:B------:R-:W-:Y:S01]  /*52d0*/  IMAD.U32 R8, RZ, RZ, UR9 ;  /* 0x00000009ff087e24 */ /* 0x000fe2000f8e00ff */
[----:B------:R-:W-:Y:S01]  /*52e0*/  @!UP1 UIADD3 UR9, UPT, UPT, UR7, 0x158, URZ ;  /* 0x0000015807099890 */ /* 0x000fe2000fffe0ff */
[----:B------:R-:W-:Y:S02]  /*52f0*/  LOP3.LUT R27, R27, R0, RZ, 0x3c, !PT ;  /* 0x000000001b1b7212 */ /* 0x000fe400078e3cff */
[----:B------:R-:W-:Y:S02]  /*5300*/  SEL R28, R28, RZ, P0 ;  /* 0x000000ff1c1c7207 */ /* 0x000fe40000000000 */
[----:B------:R-:W-:Y:S01]  /*5310*/  IMAD.U32 R9, RZ, RZ, UR8 ;  /* 0x00000008ff097e24 */ /* 0x000fe2000f8e00ff */
[----:B------:R-:W-:Y:S01]  /*5320*/  @!P4 R2UR UR14, R8 ;  /* 0x00000000080ec2ca */ /* 0x000fe200000e0000 */
[----:B------:R-:W-:Y:S01]  /*5330*/  @!UP1 UIADD3 UR8, UPT, UPT, UR7, 0x3400, URZ ;  /* 0x0000340007089890 */ /* 0x000fe2000fffe0ff */
[----:B------:R-:W-:Y:S02]  /*5340*/  VOTEU.ALL UP1, P4 ;  /* 0x0000000000ff7886 */ /* 0x000fe40002020000 */
[----:B------:R-:W-:Y:S11]  /*5350*/  @!P4 R2UR UR15, R9 ;  /* 0x00000000090fc2ca */ /* 0x000ff600000e0000 */
[----:B------:R-:W-:Y:S02]  /*5360*/  @!UPT UIADD3 URZ, UPT, UPT, URZ, URZ, URZ ;  /* 0x000000fffffff290 */ /* 0x000fe4000fffe0ff */
[----:B------:R2:W-:Y:S01]  /*5370*/  @!UP1 UTMALDG.3D [UR8], [UR14], desc[UR18] ;  /* 0x000012080e0095b4 */ /* 0x0005e20008011000 */
[----:B------:R2:W-:Y:S01]  /*5380*/  @!P4 SYNCS.ARRIVE.TRANS64.RED.A0TR RZ, [UR7+0x158], R25 ;  /* 0x00015819ffffc9a7 */ /* 0x0005e20008300407 */
[----:B------:R-:W-:Y:S01]  /*5390*/  UPLOP3.LUT UP1, UPT, UPT, UPT, UPT, 0x80, 0x8 ;  /* 0x000000000008789c */ /* 0x000fe20003f2f070 */
[----:B------:R-:W-:Y:S01]  /*53a0*/  SYNCS.ARRIVE.TRANS64.RED.A1T0 RZ, [UR13], RZ ;  /* 0x000000ffffff79a7 */ /* 0x000fe2000810040d */
[----:B------:R-:W-:Y:S09]  /*53b0*/  @P3 BRA `(.L_x_95) ;  /* 0xfffffff000a03947 */ /* 0x000ff2000383ffff */
[----:B------:R-:W-:-:S04]  /*53c0*/  SHF.L.U32 R2, R29, 0x1f, RZ ;  /* 0x0000001f1d027819 */ /* 0x000fc800000006ff */
[----:B------:R-:W1:Y:S02]  /*53d0*/  SYNCS.PHASECHK.TRANS64.TRYWAIT P0, [UR7+0x160], R2 ;  /* 0x00016002ff0075a7 */ /* 0x000e640008001107 */
[----:B-1----:R-:W-:Y:S05]  /*53e0*/  @!P0 BRA `(.L_x_96) ;  /* 0x0000005400508947 */ /* 0x002fea0003800000 */
.L_x_212:
[----:B------:R-:W3:Y:S02]  /*53f0*/  SYNCS.PHASECHK.TRANS64.TRYWAIT P0, [UR7+0x168], R2 ;  /* 0x00016802ff0075a7 */ /* 0x000ee40008001107 */
[----:B---3--:R-:W-:Y:S05]  /*5400*/  @!P0 BRA `(.L_x_97) ;  /* 0x0000005400608947 */ /* 0x008fea0003800000 */
.L_x_214:
[----:B------:R-:W3:Y:S02]  /*5410*/  SYNCS.PHASECHK.TRANS64.TRYWAIT P0, [UR7+0x170], R2 ;  /* 0x00017002ff0075a7 */ /* 0x000ee40008001107 */
[----:B---3--:R-:W-:Y:S05]  /*5420*/  @!P0 BRA `(.L_x_98) ;  /* 0x0000005400708947 */ /* 0x008fea0003800000 */
.L_x_216:
[----:B-1----:R-:W-:-:S07]  /*5430*/  MOV R0, UR7 ;  /* 0x0000000700007c02 */ /* 0x002fce0008000f00 */
.L_x_99:
[----:B-1----:R-:W-:-:S04]  /*5440*/  SHF.L.U32 R2, R29, 0x1f, RZ ;  /* 0x0000001f1d027819 */ /* 0x002fc800000006ff */
[----:B------:R1:W3:Y:S03]  /*5450*/  SYNCS.PHASECHK.TRANS64.TRYWAIT P0, [R0+URZ+0x178], R2 ;  /* 0x00017802000075a7 */ /* 0x0002e600080011ff */
[----:B---3--:R-:W-:Y:S05]  /*5460*/  @!P0 NANOSLEEP.SYNCS 0x989680 ;  /* 0x009896800000895d */ /* 0x008fea0003900000 */
[----:B------:R-:W3:Y:S02]  /*5470*/  @!P0 SYNCS.PHASECHK.TRANS64 P0, [R0+URZ+0x178], R2 ;  /* 0x00017802000085a7 */ /* 0x000ee400080010ff */
[----:B--23--:R-:W-:Y:S05]  /*5480*/  @P0 EXIT ;  /* 0x000000000000094d */ /* 0x00cfea0003800000 */
[----:B------:R-:W-:Y:S05]  /*5490*/  BRA `(.L_x_99) ;  /* 0xfffffffc00e87947 */ /* 0x000fea000383ffff */
.L_x_84:
[----:B------:R-:W-:-:S06]  /*54a0*/  UISETP.GE.AND UP1, UPT, UR8, 0x4, UPT ;  /* 0x000000040800788c */ /* 0x000fcc000bf26270 */
[----:B------:R-:W-:-:S13]  /*54b0*/  PLOP3.LUT P0, PT, PT, PT, UP1, 0x80, 0x8 ;  /* 0x000000000008781c */ /* 0x000fda0003f0f018 */
[----:B------:R-:W-:Y:S05]  /*54c0*/  @!P0 EXIT ;  /* 0x000000000000894d */ /* 0x000fea0003800000 */
[----:B------:R-:W-:Y:S01]  /*54d0*/  BAR.SYNC.DEFER_BLOCKING 0x6, 0xa0 ;  /* 0x0182800000007b1d */ /* 0x000fe20000010000 */
[C---:B------:R-:W-:Y:S01]  /*54e0*/  IMAD.SHL.U32 R3, R108.reuse, 0x40, RZ ;  /* 0x000000406c037824 */ /* 0x040fe200078e00ff */
[C---:B------:R-:W-:Y:S01]  /*54f0*/  LOP3.LUT R110, R108.reuse, 0x60, RZ, 0xc0, !PT ;  /* 0x000000606c6e7812 */ /* 0x040fe200078ec0ff */
[C---:B------:R-:W-:Y:S01]  /*5500*/  IMAD.SHL.U32 R100, R108.reuse, 0x20, RZ ;  /* 0x000000206c647824 */ /* 0x040fe200078e00ff */
[----:B------:R-:W-:Y:S01]  /*5510*/  CS2R R106, SRZ ;  /* 0x00000000006a7805 */ /* 0x000fe2000001ff00 */
[C---:B------:R-:W-:Y:S01]  /*5520*/  IMAD.SHL.U32 R4, R108.reuse, 0x2, RZ ;  /* 0x000000026c047824 */ /* 0x040fe200078e00ff */
[----:B------:R-:W-:Y:S02]  /*5530*/  UMOV UR49, 0x400 ;  /* 0x0000040000317882 */ /* 0x000fe40000000000 */
[----:B------:R-:W1:Y:S01]  /*5540*/  LDC R99, c[0x0][0x370] ;  /* 0x0000dc00ff637b82 */ /* 0x000e620000000800 */
[----:B------:R-:W-:Y:S01]  /*5550*/  ULEA UR49, UR37, UR49, 0x18 ;  /* 0x0000003125317291 */ /* 0x000fe2000f8ec0ff */
[----:B------:R-:W-:Y:S01]  /*5560*/  LOP3.LUT R2, R3, 0x180, RZ, 0xc0, !PT ;  /* 0x0000018003027812 */ /* 0x000fe200078ec0ff */
[----:B------:R-:W-:Y:S01]  /*5570*/  IMAD.U32 R46, R108, 0x10000, RZ ;  /* 0x000100006c2e7824 */ /* 0x000fe200078e00ff */
[----:B------:R-:W-:Y:S01]  /*5580*/  LOP3.LUT R100, R100, 0xc00, RZ, 0xc0, !PT ;  /* 0x00000c0064647812 */ /* 0x000fe200078ec0ff */
[----:B------:R-:W-:Y:S01]  /*5590*/  UIADD3 UR4, UPT, UPT, UR49, 0x4400, URZ ;  /* 0x0000440031047890 */ /* 0x000fe2000fffe0ff */
[----:B------:R-:W-:Y:S01]  /*55a0*/  LOP3.LUT R4, R2, 0x20, R4, 0xf8, !PT ;  /* 0x0000002002047812 */ /* 0x000fe200078ef804 */
[----:B------:R-:W-:Y:S01]  /*55b0*/  IMAD.SHL.U32 R2, R108, 0x8, RZ ;  /* 0x000000086c027824 */ /* 0x000fe200078e00ff */
[----:B------:R-:W2:Y:S01]  /*55c0*/  LDC R42, c[0x0][0xb0c] ;  /* 0x0002c300ff2a7b82 */ /* 0x000ea20000000800 */
[----:B------:R-:W-:Y:S01]  /*55d0*/  LOP3.LUT R100, R100, 0x40, R3, 0xf8, !PT ;  /* 0x0000004064647812 */ /* 0x000fe200078ef803 */
[----:B------:R-:W-:Y:S01]  /*55e0*/  IMAD.MOV.U32 R45, RZ, RZ, RZ ;  /* 0x000000ffff2d7224 */ /* 0x000fe200078e00ff */
[----:B------:R-:W-:Y:S01]  /*55f0*/  LOP3.LUT R46, R46, 0x600000, RZ, 0xc0, !PT ;  /* 0x006000002e2e7812 */ /* 0x000fe200078ec0ff */
[----:B------:R-:W-:Y:S01]  /*5600*/  IMAD.MOV.U32 R112, RZ, RZ, RZ ;  /* 0x000000ffff707224 */ /* 0x000fe200078e00ff */
[----:B------:R-:W-:-:S02]  /*5610*/  LOP3.LUT R108, R108, 0x2, RZ, 0xc0, !PT ;  /* 0x000000026c6c7812 */ /* 0x000fc400078ec0ff */
[----:B------:R-:W-:Y:S02]  /*5620*/  CS2R R104, SRZ ;  /* 0x0000000000687805 */ /* 0x000fe4000001ff00 */
[----:B------:R-:W-:Y:S01]  /*5630*/  LOP3.LUT R2, R4, 0x30, R2, 0x78, !PT ;  /* 0x0000003004027812 */ /* 0x000fe200078e7802 */
[----:B------:R-:W4:Y:S01]  /*5640*/  LDC R97, c[0x0][0xb20] ;  /* 0x0002c800ff617b82 */ /* 0x000f220000000800 */
[----:B------:R-:W3:Y:S01]  /*5650*/  LDS R0, [UR49+0x240] ;  /* 0x00024031ff007984 */ /* 0x000ee20008000800 */
[----:B------:R-:W-:Y:S01]  /*5660*/  LOP3.LUT R100, R100, 0x200, R3, 0xf8, !PT ;  /* 0x0000020064647812 */ /* 0x000fe200078ef803 */
[----:B------:R-:W-:Y:S01]  /*5670*/  IMAD.MOV R102, RZ, RZ, -R108 ;  /* 0x000000ffff667224 */ /* 0x000fe200078e0a6c */
[----:B------:R-:W1:Y:S01]  /*5680*/  LDCU.64 UR52, c[0x0][0x348] ;  /* 0x00006900ff3477ac */ /* 0x000e620008000a00 */
[----:B------:R-:W-:Y:S01]  /*5690*/  IMAD.U32 R109, RZ, RZ, UR4 ;  /* 0x00000004ff6d7e24 */ /* 0x000fe2000f8e00ff */
[----:B------:R-:W-:Y:S02]  /*56a0*/  LOP3.LUT R100, R100, R2, RZ, 0xfc, !PT ;  /* 0x0000000264647212 */ /* 0x000fe400078efcff */
[----:B------:R-:W1:Y:S01]  /*56b0*/  LDC R41, c[0x0][0xb30] ;  /* 0x0002cc00ff297b82 */ /* 0x000e620000000800 */
[----:B------:R-:W1:Y:S01]  /*56c0*/  LDCU.64 UR38, c[0x0][0x888] ;  /* 0x00011100ff2677ac */ /* 0x000e620008000a00 */
[----:B------:R-:W1:Y:S06]  /*56d0*/  LDCU.64 UR44, c[0x0][0x890] ;  /* 0x00011200ff2c77ac */ /* 0x000e6c0008000a00 */
[----:B------:R-:W1:Y:S01]  /*56e0*/  LDC.64 R92, c[0x0][0xb10] ;  /* 0x0002c400ff5c7b82 */ /* 0x000e620000000a00 */
[----:B------:R-:W-:-:S07]  /*56f0*/  UIADD3 UR48, UPT, UPT, UR49, 0x400, URZ ;  /* 0x0000040031307890 */ /* 0x000fce000fffe0ff */
[----:B------:R-:W1:Y:S08]  /*5700*/  LDC.64 R38, c[0x0][0xb18] ;  /* 0x0002c600ff267b82 */ /* 0x000e700000000a00 */
[----:B------:R-:W1:Y:S08]  /*5710*/  LDC.64 R36, c[0x0][0xb28] ;  /* 0x0002ca00ff247b82 */ /* 0x000e700000000a00 */
[----:B------:R-:W1:Y:S01]  /*5720*/  LDC.64 R90, c[0x0][0x8b0] ;  /* 0x00022c00ff5a7b82 */ /* 0x000e620000000a00 */
[----:B---3--:R-:W-:-:S07]  /*5730*/  IMAD.IADD R46, R0, 0x1, R46 ;  /* 0x00000001002e7824 */ /* 0x008fce00078e022e */
[----:B------:R-:W3:Y:S08]  /*5740*/  LDC.64 R88, c[0x0][0x8a8] ;  /* 0x00022a00ff587b82 */ /* 0x000ef00000000a00 */
[----:B--2-4-:R-:W1:Y:S02]  /*5750*/  LDC R98, c[0x0][0x374] ;  /* 0x0000dd00ff627b82 */ /* 0x014e640000000800 */
.L_x_141:
[----:B------:R-:W-:Y:S02]  /*5760*/  LEA R0, R112, UR49, 0x3 ;  /* 0x0000003170007c11 */ /* 0x000fe4000f8e18ff */
[----:B------:R-:W-:Y:S02]  /*5770*/  SHF.L.U32 R2, R106, 0x1f, RZ ;  /* 0x0000001f6a027819 */ /* 0x000fe400000006ff */
[----:B------:R-:W-:Y:S02]  /*5780*/  LEA R16, R112, UR49, 0x4 ;  /* 0x0000003170107c11 */ /* 0x000fe4000f8e20ff */
[----:B------:R-:W2:Y:S02]  /*5790*/  SYNCS.PHASECHK.TRANS64.TRYWAIT P0, [R0+URZ+0x190], R2 ;  /* 0x00019002000075a7 */ /* 0x000ea400080011ff */
[----:B-12---:R-:W-:Y:S05]  /*57a0*/  @!P0 BRA `(.L_x_100) ;  /* 0x0000005000a88947 */ /* 0x006fea0003800000 */
.L_x_217:
[----:B------:R-:W4:Y:S01]  /*57b0*/  LDC.64 R10, c[0x0][0xb10] ;  /* 0x0002c400ff0a7b82 */ /* 0x000f220000000a00 */
[----:B------:R-:W3:Y:S01]  /*57c0*/  LDS.128 R16, [R16+0x220] ;  /* 0x0002200010107984 */ /* 0x000ee20000000c00 */
[----:B-1----:R-:W-:Y:S01]  /*57d0*/  ISETP.NE.AND P1, PT, R41, 0x1, PT ;  /* 0x000000012900780c */ /* 0x002fe20003f25270 */
[----:B--2---:R-:W-:Y:S01]  /*57e0*/  VIADD R0, R0, 0x1a0 ;  /* 0x000001a000007836 */ /* 0x004fe20000000000 */
[----:B------:R-:W-:Y:S04]  /*57f0*/  ISETP.GE.AND P0, PT, R40, 0x1, PT ;  /* 0x000000012800780c */ /* 0x000fe80003f06270 */
[----:B------:R-:W1:Y:S01]  /*5800*/  LDC.64 R8, c[0x0][0xb18] ;  /* 0x0002c600ff087b82 */ /* 0x000e620000000a00 */
[----:B------:R-:W-:Y:S01]  /*5810*/  PRMT R0, RZ, 0x654, R0 ;  /* 0x00000654ff007816 */ /* 0x000fe20000000000 */
[----:B------:R-:W-:Y:S01]  /*5820*/  @!PT LDS RZ, [RZ] ;  /* 0x00000000fffff984 */ /* 0x000fe20000000800 */
[----:B------:R-:W-:Y:S01]  /*5830*/  @!PT LDS RZ, [RZ] ;  /* 0x00000000fffff984 */ /* 0x000fe20000000800 */
[----:B------:R-:W-:Y:S01]  /*5840*/  @!PT LDS RZ, [RZ] ;  /* 0x00000000fffff984 */ /* 0x000fe20000000800 */
[----:B------:R-:W-:Y:S01]  /*5850*/  @!PT LDS RZ, [RZ] ;  /* 0x00000000fffff984 */ /* 0x000fe20000000800 */
[----:B------:R2:W-:Y:S06]  /*5860*/  MEMBAR.ALL.CTA ;  /* 0x0000000000007992 */ /* 0x0005ec0000008000 */
[----:B--2---:R-:W2:Y:S01]  /*5870*/  FENCE.VIEW.ASYNC.S ;  /* 0x00000000000073c6 */ /* 0x004ea20000000000 */
[----:B------:R-:W1:Y:S08]  /*5880*/  @!P1 LDC R12, c[0x0][0xb20] ;  /* 0x0002c800ff0c9b82 */ /* 0x000e700000000800 */
[----:B------:R-:W1:Y:S01]  /*5890*/  @!P1 LDC R7, c[0x0][0xb0c] ;  /* 0x0002c300ff079b82 */ /* 0x000e620000000800 */
[----:B--2---:R2:W-:Y:S01]  /*58a0*/  SYNCS.ARRIVE.TRANS64.RED.A1T0 RZ, [R0+URZ], RZ ;  /* 0x000000ff00ff79a7 */ /* 0x0045e200081004ff */
[----:B---3--:R-:W-:Y:S04]  /*58b0*/  LOP3.LUT P4, RZ, R18, 0x1, RZ, 0xc0, !PT ;  /* 0x0000000112ff7812 */ /* 0x008fe8000788c0ff */
[----:B------:R-:W-:Y:S09]  /*58c0*/  P2R R111, PR, RZ, 0x10 ;  /* 0x00000010ff6f7803 */ /* 0x000ff20000000000 */
[----:B------:R-:W-:Y:S02]  /*58d0*/  @P4 MOV R44, R16 ;  /* 0x00000010002c4202 */ /* 0x000fe40000000f00 */
[----:B------:R-:W-:Y:S01]  /*58e0*/  @P4 LOP3.LUT R43, R17, 0xffff, RZ, 0xc0, !PT ;  /* 0x0000ffff112b4812 */ /* 0x000fe200078ec0ff */
[----:B--2-4-:R-:W-:Y:S06]  /*58f0*/  @!P0 BRA `(.L_x_101) ;  /* 0x0000000000a48947 */ /* 0x014fec0003800000 */
[----:B------:R-:W-:Y:S01]  /*5900*/  IMAD.HI.U32 R0, R98, R39, RZ ;  /* 0x0000002762007227 */ /* 0x000fe200078e00ff */
[----:B------:R-:W-:Y:S02]  /*5910*/  ISETP.NE.AND P0, PT, R38, 0x1, PT ;  /* 0x000000012600780c */ /* 0x000fe40003f05270 */
[----:B------:R-:W-:Y:S01]  /*5920*/  ISETP.NE.AND P2, PT, R40, 0x1, PT ;  /* 0x000000012800780c */ /* 0x000fe20003f45270 */
[----:B------:R-:W-:Y:S01]  /*5930*/  IMAD.HI.U32 R4, R99, R92, RZ ;  /* 0x0000005c63047227 */ /* 0x000fe200078e00ff */
[----:B------:R-:W-:Y:S02]  /*5940*/  SHF.R.U32.HI R0, RZ, R97, R0 ;  /* 0x00000061ff007219 */ /* 0x000fe40000011600 */
[----:B------:R-:W-:Y:S01]  /*5950*/  ISETP.NE.AND P3, PT, R42, 0x1, PT ;  /* 0x000000012a00780c */ /* 0x000fe20003f65270 */
[----:B------:R-:W-:Y:S01]  /*5960*/  IMAD.HI.U32 R6, R43, R39, RZ ;  /* 0x000000272b067227 */ /* 0x000fe200078e00ff */
[-C--:B------:R-:W-:Y:S02]  /*5970*/  SHF.R.U32.HI R4, RZ, R93.reuse, R4 ;  /* 0x0000005dff047219 */ /* 0x080fe40000011604 */
[----:B------:R-:W-:Y:S01]  /*5980*/  SEL R0, R98, R0, !P0 ;  /* 0x0000000062007207 */ /* 0x000fe20004000000 */
[----:B------:R-:W-:Y:S01]  /*5990*/  IMAD.HI.U32 R5, R44, R92, RZ ;  /* 0x0000005c2c057227 */ /* 0x000fe200078e00ff */
[----:B------:R-:W-:Y:S03]  /*59a0*/  SEL R4, R99, R4, !P3 ;  /* 0x0000000463047207 */ /* 0x000fe60005800000 */
[-C--:B------:R-:W-:Y:S01]  /*59b0*/  IMAD.HI.U32 R3, R0, R36.reuse, RZ ;  /* 0x0000002400037227 */ /* 0x080fe200078e00ff */
[----:B------:R-:W-:Y:S03]  /*59c0*/  SHF.R.U32.HI R5, RZ, R93, R5 ;  /* 0x0000005dff057219 */ /* 0x000fe60000011605 */
[----:B------:R-:W-:Y:S01]  /*59d0*/  IMAD.HI.U32 R2, R4, R36, RZ ;  /* 0x0000002404027227 */ /* 0x000fe200078e00ff */
[----:B------:R-:W-:Y:S02]  /*59e0*/  @P2 SHF.R.U32.HI R0, RZ, R37, R3 ;  /* 0x00000025ff002219 */ /* 0x000fe40000011603 */
[----:B------:R-:W-:Y:S02]  /*59f0*/  SHF.R.U32.HI R3, RZ, R97, R6 ;  /* 0x00000061ff037219 */ /* 0x000fe40000011606 */
[----:B------:R-:W-:Y:S01]  /*5a00*/  @P2 SHF.R.U32.HI R4, RZ, R37, R2 ;  /* 0x00000025ff042219 */ /* 0x000fe20000011602 */
[----:B------:R-:W-:Y:S01]  /*5a10*/  IMAD R0, R40, R0, RZ ;  /* 0x0000000028007224 */ /* 0x000fe200078e02ff */
[----:B------:R-:W-:Y:S02]  /*5a20*/  SEL R3, R43, R3, !P0 ;  /* 0x000000032b037207 */ /* 0x000fe40004000000 */
[----:B------:R-:W-:Y:S01]  /*5a30*/  SEL R2, R44, R5, !P3 ;  /* 0x000000052c027207 */ /* 0x000fe20005800000 */
[----:B------:R-:W-:Y:S01]  /*5a40*/  IMAD R5, R40, R4, RZ ;  /* 0x0000000428057224 */ /* 0x000fe200078e02ff */
[C---:B------:R-:W-:Y:S01]  /*5a50*/  ISETP.GE.AND P0, PT, R3.reuse, R0, PT ;  /* 0x000000000300720c */ /* 0x040fe20003f06270 */
[C---:B------:R-:W-:Y:S03]  /*5a60*/  IMAD.HI.U32 R0, R3.reuse, R36, RZ ;  /* 0x0000002403007227 */ /* 0x040fe600078e00ff */
[C---:B------:R-:W-:Y:S02]  /*5a70*/  ISETP.GE.OR P0, PT, R2.reuse, R5, P0 ;  /* 0x000000050200720c */ /* 0x040fe40000706670 */
[----:B------:R-:W-:Y:S04]  /*5a80*/  SHF.R.U32.HI R0, RZ, R37, R0 ;  /* 0x00000025ff007219 */ /* 0x000fe80000011600 */
[C---:B------:R-:W-:Y:S05]  /*5a90*/  SEL R6, R3.reuse, R0, !P2 ;  /* 0x0000000003067207 */ /* 0x040fea0005000000 */
        /* <DEDUP_REMOVED lines=14> */
[----:B------:R-:W-:Y:S07]  /*5b80*/  IMAD R43, R3, R38, R43 ;  /* 0x00000026032b7224 */ /* 0x000fee00078e022b */
.L_x_101:
[----:B-1----:R-:W-:Y:S01]  /*5b90*/  @!P1 ISETP.NE.AND P0, PT, R8, 0x1, PT ;  /* 0x000000010800980c */ /* 0x002fe20003f05270 */
[----:B------:R-:W-:Y:S01]  /*5ba0*/  @!P1 IMAD.HI.U32 R0, R44, R10, RZ ;  /* 0x0000000a2c009227 */ /* 0x000fe200078e00ff */
[----:B------:R-:W-:Y:S01]  /*5bb0*/  @!P1 ISETP.NE.AND P2, PT, R7, 0x1, PT ;  /* 0x000000010700980c */ /* 0x000fe20003f45270 */
[----:B------:R-:W-:Y:S01]  /*5bc0*/  ULOP3.LUT UP0, URZ, UR48, 0x1b0, URZ, 0xc0, !UPT ;  /* 0x000001b030ff7892 */ /* 0x000fe2000f80c0ff */
[----:B------:R-:W-:Y:S01]  /*5bd0*/  R2UR UR42, R15 ;  /* 0x000000000f2a72ca */ /* 0x000fe200000e0000 */
[C---:B------:R-:W-:Y:S01]  /*5be0*/  @!P1 IMAD.HI.U32 R2, R43.reuse, R9, RZ ;  /* 0x000000092b029227 */ /* 0x040fe200078e00ff */
[----:B------:R-:W-:Y:S02]  /*5bf0*/  @!P1 SHF.R.U32.HI R0, RZ, R11, R0 ;  /* 0x0000000bff009219 */ /* 0x000fe40000011600 */
[----:B------:R-:W-:Y:S01]  /*5c00*/  R2UR UR41, R14 ;  /* 0x000000000e2972ca */ /* 0x000fe200000e0000 */
[----:B------:R-:W-:Y:S01]  /*5c10*/  VIADD R112, R112, 0x1 ;  /* 0x0000000170707836 */ /* 0x000fe20000000000 */
[----:B------:R-:W-:Y:S02]  /*5c20*/  @!P1 SHF.R.U32.HI R2, RZ, R12, R2 ;  /* 0x0000000cff029219 */ /* 0x000fe40000011602 */
[----:B------:R-:W-:Y:S02]  /*5c30*/  @!P1 SEL R3, R44, R0, !P2 ;  /* 0x000000002c039207 */ /* 0x000fe40005000000 */
[----:B------:R-:W-:Y:S02]  /*5c40*/  @!P1 SEL R2, R43, R2, !P0 ;  /* 0x000000022b029207 */ /* 0x000fe40004000000 */
[----:B------:R-:W-:Y:S01]  /*5c50*/  @P4 SHF.R.U32.HI R103, RZ, 0x10, R17 ;  /* 0x00000010ff674819 */ /* 0x000fe20000011611 */
[----:B------:R-:W-:Y:S02]  /*5c60*/  USHF.L.U32 UR42, UR42, 0x6, URZ ;  /* 0x000000062a2a7899 */ /* 0x000fe400080006ff */
[----:B------:R-:W-:Y:S02]  /*5c70*/  @!P1 IMAD.IADD R0, R2, 0x1, -R3 ;  /* 0x0000000102009824 */ /* 0x000fe400078e0a03 */
[----:B------:R-:W-:Y:S01]  /*5c80*/  @!P1 IMAD.IADD R2, R3, 0x1, -R2 ;  /* 0x0000000103029824 */ /* 0x000fe200078e0a02 */
[----:B------:R-:W-:Y:S01]  /*5c90*/  USHF.L.U32 UR41, UR41, 0x8, URZ ;  /* 0x0000000829297899 */ /* 0x000fe200080006ff */
[----:B------:R-:W-:Y:S02]  /*5ca0*/  @!P1 IMAD R44, R0, R7, R44 ;  /* 0x00000007002c9224 */ /* 0x000fe400078e022c */
[----:B------:R-:W-:Y:S01]  /*5cb0*/  @!P1 IMAD R43, R2, R8, R43 ;  /* 0x00000008022b9224 */ /* 0x000fe200078e022b */
[----:B------:R-:W-:Y:S08]  /*5cc0*/  BRA.U !UP0, `(.L_x_102) ;  /* 0x0000000108407547 */ /* 0x000ff0000b800000 */
[----:B------:R-:W1:Y:S01]  /*5cd0*/  LDCU.64 UR8, c[0x4][0x88] ;  /* 0x01001100ff0877ac */ /* 0x000e620008000a00 */
[----:B------:R-:W-:Y:S01]  /*5ce0*/  MOV R3, 0x0 ;  /* 0x0000000000037802 */ /* 0x000fe20000000f00 */
[----:B------:R-:W-:Y:S02]  /*5cf0*/  HFMA2 R12, -RZ, RZ, 0, 5.9604644775390625e-08 ;  /* 0x00000001ff0c7431 */ /* 0x000fe400000001ff */
[----:B------:R-:W-:Y:S02]  /*5d00*/  IMAD.MOV.U32 R8, RZ, RZ, 0x70 ;  /* 0x00000070ff087424 */ /* 0x000fe400078e00ff */
[----:B------:R-:W-:Y:S01]  /*5d10*/  IMAD.MOV.U32 R13, RZ, RZ, RZ ;  /* 0x000000ffff0d7224 */ /* 0x000fe200078e00ff */
[----:B------:R-:W2:Y:S01]  /*5d20*/  LDCU.64 UR6, c[0x4][0x90] ;  /* 0x01001200ff0677ac */ /* 0x000ea20008000a00 */
[----:B------:R-:W3:Y:S01]  /*5d30*/  LDC.64 R2, c[0x4][R3] ;  /* 0x0100000003027b82 */ /* 0x000ee20000000a00 */
[----:B------:R-:W4:Y:S01]  /*5d40*/  LDCU.64 UR4, c[0x4][0x8] ;  /* 0x01000100ff0477ac */ /* 0x000f220008000a00 */
[----:B-1----:R-:W-:Y:S01]  /*5d50*/  MOV R5, UR9 ;  /* 0x0000000900057c02 */ /* 0x002fe20008000f00 */
[----:B------:R-:W-:Y:S01]  /*5d60*/  IMAD.U32 R4, RZ, RZ, UR8 ;  /* 0x00000008ff047e24 */ /* 0x000fe2000f8e00ff */
[----:B--2---:R-:W-:Y:S01]  /*5d70*/  MOV R7, UR7 ;  /* 0x0000000700077c02 */ /* 0x004fe20008000f00 */
[----:B------:R-:W-:Y:S01]  /*5d80*/  IMAD.U32 R6, RZ, RZ, UR6 ;  /* 0x00000006ff067e24 */ /* 0x000fe2000f8e00ff */
[----:B----4-:R-:W-:Y:S01]  /*5d90*/  MOV R11, UR5 ;  /* 0x00000005000b7c02 */ /* 0x010fe20008000f00 */
[----:B------:R-:W-:Y:S02]  /*5da0*/  IMAD.U32 R10, RZ, RZ, UR4 ;  /* 0x00000004ff0a7e24 */ /* 0x000fe4000f8e00ff */
[----:B------:R-:W-:Y:S07]  /*5db0*/  LEPC R20, `(.L_x_102) ;  /* 0x000000001014794e */ /* 0x000fee0000000000 */
[----:B---3-5:R-:W-:Y:S05]  /*5dc0*/  CALL.ABS.NOINC R2 ;  /* 0x0000000002007343 */ /* 0x028fea0003c00000 */
.L_x_102:
[----:B------:R-:W-:Y:S01]  /*5dd0*/  LOP3.LUT P0, RZ, R109, 0x1b0, RZ, 0xc0, !PT ;  /* 0x000001b06dff7812 */ /* 0x000fe2000780c0ff */
[----:B------:R-:W-:Y:S11]  /*5de0*/  BSSY.RECONVERGENT B6, `(.L_x_103) ;  /* 0x0000013000067945 */ /* 0x000ff60003800200 */
[----:B------:R-:W-:Y:S01]  /*5df0*/  @!UPT UIADD3 URZ, UPT, UPT, URZ, URZ, URZ ;  /* 0x000000fffffff290 */ /* 0x000fe2000fffe0ff */
[----:B------:R-:W-:Y:S05]  /*5e00*/  @!P0 BRA `(.L_x_104) ;  /* 0x0000000000408947 */ /* 0x000fea0003800000 */
        /* <DEDUP_REMOVED lines=16> */
.L_x_104:
[----:B------:R-:W-:Y:S05]  /*5f10*/  BSYNC.RECONVERGENT B6 ;  /* 0x0000000000067941 */ /* 0x000fea0003800200 */
.L_x_103:
[----:B------:R-:W-:Y:S01]  /*5f20*/  ISETP.NE.U32.AND P4, PT, R90, RZ, PT ;  /* 0x000000ff5a00720c */ /* 0x000fe20003f85070 */
[----:B------:R-:W-:Y:S01]  /*5f30*/  UISETP.NE.AND UP2, UPT, UR50, URZ, UPT ;  /* 0x000000ff3200728c */ /* 0x000fe2000bf45270 */
[----:B------:R-:W-:Y:S01]  /*5f40*/  ISETP.NE.U32.AND P2, PT, RZ, UR38, PT ;  /* 0x00000026ff007c0c */ /* 0x000fe2000bf45070 */
[----:B------:R-:W-:Y:S01]  /*5f50*/  UISETP.NE.U32.AND UP1, UPT, UR44, URZ, UPT ;  /* 0x000000ff2c00728c */ /* 0x000fe2000bf25070 */
[----:B------:R-:W-:Y:S01]  /*5f60*/  ISETP.NE.AND.EX P4, PT, R91, RZ, PT, P4 ;  /* 0x000000ff5b00720c */ /* 0x000fe20003f85340 */
[----:B------:R-:W-:Y:S01]  /*5f70*/  UPLOP3.LUT UP0, UPT, UPT, UPT, UPT, 0x40, 0x4 ;  /* 0x000000000004789c */ /* 0x000fe20003f0e870 */
[----:B------:R-:W-:Y:S01]  /*5f80*/  ISETP.NE.AND.EX P2, PT, RZ, UR39, PT, P2 ;  /* 0x00000027ff007c0c */ /* 0x000fe2000bf45320 */
[----:B------:R-:W-:Y:S01]  /*5f90*/  UISETP.NE.AND.EX UP1, UPT, UR45, URZ, UPT, UP1 ;  /* 0x000000ff2d00728c */ /* 0x000fe2000bf25310 */
[----:B------:R-:W-:Y:S04]  /*5fa0*/  PLOP3.LUT P1, PT, PT, PT, UP2, 0x80, 0x8 ;  /* 0x000000000008781c */ /* 0x000fe80003f2f028 */
[----:B------:R-:W-:Y:S06]  /*5fb0*/  @UP2 UPLOP3.LUT UP0, UPT, UPT, UPT, UP1, 0x80, 0x8 ;  /* 0x000000000008289c */ /* 0x000fec0003f0f010 */
[----:B------:R-:W-:Y:S01]  /*5fc0*/  PLOP3.LUT P0, PT, PT, PT, UP0, 0x80, 0x8 ;  /* 0x000000000008781c */ /* 0x000fe20003f0f008 */
[----:B------:R-:W-:Y:S01]  /*5fd0*/  @!UPT UIADD3 URZ, UPT, UPT, URZ, URZ, URZ ;  /* 0x000000fffffff290 */ /* 0x000fe2000fffe0ff */
[----:B------:R-:W-:Y:S11]  /*5fe0*/  BRA.U !UP1, `(.L_x_105) ;  /* 0x0000000109387547 */ /* 0x000ff6000b800000 */
[----:B------:R-:W-:Y:S01]  /*5ff0*/  UISETP.NE.U32.AND UP0, UPT, UR38, URZ, UPT ;  /* 0x000000ff2600728c */ /* 0x000fe2000bf05070 */
[----:B------:R-:W-:Y:S02]  /*6000*/  HFMA2 R0, -RZ, RZ, 0, 5.9604644775390625e-08 ;  /* 0x00000001ff007431 */ /* 0x000fe400000001ff */
[----:B------:R-:W-:Y:S01]  /*6010*/  IMAD.MOV.U32 R96, RZ, RZ, 0x1 ;  /* 0x00000001ff607424 */ /* 0x000fe200078e00ff */
[----:B------:R-:W-:Y:S06]  /*6020*/  UISETP.NE.AND.EX UP0, UPT, UR39, URZ, UPT, UP0 ;  /* 0x000000ff2700728c */ /* 0x000fec000bf05300 */
[----:B------:R-:W-:Y:S05]  /*6030*/  PLOP3.LUT P3, PT, PT, PT, UP0, 0x80, 0x8 ;  /* 0x000000000008781c */ /* 0x000fea0003f6f008 */
[----:B------:R-:W1:Y:S01]  /*6040*/  @UP0 LDCU.64 UR6, c[0x0][0x888] ;  /* 0x00011100ff0607ac */ /* 0x000e620008000a00 */
[----:B------:R-:W-:Y:S07]  /*6050*/  @UP0 UIMAD UR4, UR36, UR44, URZ ;  /* 0x0000002c240402a4 */ /* 0x000fee000f8e02ff */
[----:B------:R-:W-:Y:S01]  /*6060*/  @!P3 PRMT R96, R0, 0x7610, R96 ;  /* 0x000076100060b816 */ /* 0x000fe20000000060 */
[----:B-1----:R-:W-:Y:S03]  /*6070*/  @UP0 UIMAD.WIDE UR6, UR4, 0x4, UR6 ;  /* 0x00000004040608a5 */ /* 0x002fe6000f8e0206 */
[----:B------:R-:W1:Y:S03]  /*6080*/  @!UP0 LDCU UR4, c[0x0][0x880] ;  /* 0x00011000ff0487ac */ /* 0x000e660008000800 */
[----:B------:R-:W-:Y:S01]  /*6090*/  IMAD.U32 R2, RZ, RZ, UR6 ;  /* 0x00000006ff027e24 */ /* 0x000fe2000f8e00ff */
[----:B------:R-:W-:Y:S05]  /*60a0*/  MOV R3, UR7 ;  /* 0x0000000700037c02 */ /* 0x000fea0008000f00 */
[----:B-----5:R2:W5:Y:S02]  /*60b0*/  @P3 LDG.E R49, desc[UR46][R2.64] ;  /* 0x0000002e02313981 */ /* 0x020564000c1e1900 */
[----:B-12---:R-:W-:Y:S02]  /*60c0*/  @!P3 IMAD.U32 R49, RZ, RZ, UR4 ;  /* 0x00000004ff31be24 */ /* 0x006fe4000f8e00ff */
.L_x_105:
[----:B------:R-:W-:Y:S05]  /*60d0*/  @!P4 BRA `(.L_x_106) ;  /* 0x000000000020c947 */ /* 0x000fea0003800000 */
[----:B------:R-:W-:Y:S04]  /*60e0*/  ISETP.NE.U32.AND P3, PT, R88, RZ, PT ;  /* 0x000000ff5800720c */ /* 0x000fe80003f65070 */
[----:B------:R-:W-:Y:S11]  /*60f0*/  ISETP.NE.AND.EX P3, PT, R89, RZ, PT, P3 ;  /* 0x000000ff5900720c */ /* 0x000ff60003f65330 */
[----:B------:R-:W-:Y:S02]  /*6100*/  @!UPT UIADD3 URZ, UPT, UPT, URZ, URZ, URZ ;  /* 0x000000fffffff290 */ /* 0x000fe4000fffe0ff */
[----:B------:R-:W1:Y:S01]  /*6110*/  @P3 LDC.64 R2, c[0x0][0x8a8] ;  /* 0x00022a00ff023b82 */ /* 0x000e620000000a00 */
[----:B------:R-:W-:Y:S04]  /*6120*/  @P3 IMAD R0, R90, UR36, RZ ;  /* 0x000000245a003c24 */ /* 0x000fe8000f8e02ff */
[----:B-1----:R-:W-:Y:S05]  /*6130*/  @P3 IMAD.WIDE R2, R0, 0x4, R2 ;  /* 0x0000000400023825 */ /* 0x002fea00078e0202 */
[----:B-----5:R1:W5:Y:S02]  /*6140*/  @P3 LDG.E R47, desc[UR46][R2.64] ;  /* 0x0000002e022f3981 */ /* 0x020364000c1e1900 */
[----:B-1----:R-:W2:Y:S02]  /*6150*/  @!P3 LDC R47, c[0x0][0x8a0] ;  /* 0x00022800ff2fbb82 */ /* 0x002ea40000000800 */
.L_x_106:
[----:B-----5:R-:W-:Y:S01]  /*6160*/  FSETP.NEU.AND P4, PT, R49, RZ, PT ;  /* 0x000000ff3100720b */ /* 0x020fe20003f8d000 */
[----:B------:R-:W-:Y:S01]  /*6170*/  BSSY B1, `(.L_x_107) ;  /* 0x0000042000017945 */ /* 0x000fe20003800000 */
[----:B------:R-:W-:Y:S01]  /*6180*/  SEL R5, RZ, 0xffffffff, P2 ;  /* 0xffffffffff057807 */ /* 0x000fe20001000000 */
[----:B------:R-:W-:Y:S01]  /*6190*/  IMAD.MOV.U32 R115, RZ, RZ, 0x1 ;  /* 0x00000001ff737424 */ /* 0x000fe200078e00ff */
[----:B------:R-:W-:Y:S02]  /*61a0*/  LOP3.LUT P3, RZ, R96, 0xff, RZ, 0xc0, !PT ;  /* 0x000000ff60ff7812 */ /* 0x000fe4000786c0ff */
[----:B------:R-:W-:Y:S02]  /*61b0*/  CS2R R86, SRZ ;  /* 0x0000000000567805 */ /* 0x000fe4000001ff00 */
[----:B------:R-:W-:Y:S02]  /*61c0*/  @P1 SEL R0, RZ, 0xffffffff, P4 ;  /* 0xffffffffff001807 */ /* 0x000fe40002000000 */
[----:B------:R-:W-:Y:S02]  /*61d0*/  CS2R R84, SRZ ;  /* 0x0000000000547805 */ /* 0x000fe4000001ff00 */
[----:B------:R-:W-:Y:S02]  /*61e0*/  LEA R2, R105, UR49, 0x3 ;  /* 0x0000003169027c11 */ /* 0x000fe4000f8e18ff */
[----:B------:R-:W-:Y:S02]  /*61f0*/  CS2R R82, SRZ ;  /* 0x0000000000527805 */ /* 0x000fe4000001ff00 */
[----:B------:R-:W-:Y:S02]  /*6200*/  @P0 SEL R0, R5, R0, !P3 ;  /* 0x0000000005000207 */ /* 0x000fe40005800000 */
[----:B------:R-:W-:Y:S02]  /*6210*/  CS2R R80, SRZ ;  /* 0x0000000000507805 */ /* 0x000fe4000001ff00 */
[----:B------:R-:W-:Y:S02]  /*6220*/  LEA R113, R45, UR49, 0x3 ;  /* 0x000000312d717c11 */ /* 0x000fe4000f8e18ff */
[----:B------:R-:W-:Y:S02]  /*6230*/  @P1 LOP3.LUT R0, R0, 0x1, RZ, 0xc0, !PT ;  /* 0x0000000100001812 */ /* 0x000fe400078ec0ff */
[----:B------:R-:W-:Y:S02]  /*6240*/  SHF.L.U32 R3, R107, 0x1f, RZ ;  /* 0x0000001f6b037819 */ /* 0x000fe400000006ff */
[----:B------:R-:W-:Y:S02]  /*6250*/  ISETP.NE.U32.OR P6, PT, R0, 0x1, !P1 ;  /* 0x000000010000780c */ /* 0x000fe40004fc5470 */
[----:B------:R-:W-:Y:S02]  /*6260*/  PLOP3.LUT P2, PT, PT, PT, UP1, 0x80, 0x8 ;  /* 0x000000000008781c */ /* 0x000fe40003f4f018 */
[----:B------:R-:W-:Y:S02]  /*6270*/  LEA.HI R48, R45, R45, RZ, 0x1 ;  /* 0x0000002d2d307211 */ /* 0x000fe400078f08ff */
[----:B------:R-:W-:Y:S02]  /*6280*/  SEL R4, RZ, 0xffffffff, P4 ;  /* 0xffffffffff047807 */ /* 0x000fe40002000000 */
[----:B------:R-:W-:Y:S05]  /*6290*/  P2R R118, PR, RZ, 0x40 ;  /* 0x00000040ff767803 */ /* 0x000fea0000000000 */
[----:B------:R-:W-:Y:S02]  /*62a0*/  @P6 SHF.L.U32 R0, R104, 0x1f, RZ ;  /* 0x0000001f68006819 */ /* 0x000fe400000006ff */
[----:B------:R-:W-:Y:S02]  /*62b0*/  @P2 SEL R4, R5, R4, !P3 ;  /* 0x0000000405042207 */ /* 0x000fe40005800000 */
[----:B------:R1:W3:Y:S02]  /*62c0*/  @P6 SYNCS.PHASECHK.TRANS64.TRYWAIT P1, [R2+URZ+0x140], R0 ;  /* 0x00014000020065a7 */ /* 0x0002e400080211ff */
[----:B------:R-:W-:Y:S04]  /*62d0*/  LOP3.LUT R4, R4, 0x1, RZ, 0xc0, !PT ;  /* 0x0000000104047812 */ /* 0x000fe800078ec0ff */
[----:B------:R-:W-:Y:S04]  /*62e0*/  ISETP.NE.U32.AND P5, PT, R4, 0x1, PT ;  /* 0x000000010400780c */ /* 0x000fe80003fa5070 */
[----:B------:R-:W-:Y:S01]  /*62f0*/  P2R R116, PR, RZ, 0x20 ;  /* 0x00000020ff747803 */ /* 0x000fe20000000000 */
[----:B------:R4:W2:Y:S01]  /*6300*/  SYNCS.PHASECHK.TRANS64.TRYWAIT P0, [R113+URZ+0x1b0], R3 ;  /* 0x0001b003710075a7 */ /* 0x0008a200080011ff */
[C---:B-1----:R-:W-:Y:S01]  /*6310*/  IMAD.SHL.U32 R0, R48.reuse, 0x80, RZ ;  /* 0x0000008030007824 */ /* 0x042fe200078e00ff */
[----:B------:R-:W-:Y:S04]  /*6320*/  LOP3.LUT R48, R48, 0xffe, RZ, 0xc0, !PT ;  /* 0x00000ffe30307812 */ /* 0x000fe800078ec0ff */
[----:B------:R-:W-:Y:S01]  /*6330*/  LOP3.LUT R0, R0, 0xffffff00, RZ, 0xc0, !PT ;  /* 0xffffff0000007812 */ /* 0x000fe200078ec0ff */
[----:B------:R-:W-:Y:S04]  /*6340*/  IMAD.IADD R48, R45, 0x1, -R48 ;  /* 0x000000012d307824 */ /* 0x000fe800078e0a30 */
[----:B------:R-:W-:Y:S04]  /*6350*/  IMAD.IADD R0, R46, 0x1, R0 ;  /* 0x000000012e007824 */ /* 0x000fe800078e0200 */
[----:B------:R-:W-:Y:S01]  /*6360*/  IMAD R48, R48, 0x100000, R0 ;  /* 0x0010000030307824 */ /* 0x000fe200078e0200 */
[----:B---3--:R-:W-:Y:S01]  /*6370*/  @P6 SEL R115, RZ, 0x1, !P1 ;  /* 0x00000001ff736807 */ /* 0x008fe20004800000 */
[----:B----4-:R-:W-:Y:S06]  /*6380*/  @!P6 BRA `(.L_x_108) ;  /* 0x000000000080e947 */ /* 0x010fec0003800000 */
[----:B------:R-:W-:Y:S01]  /*6390*/  @P5 IMAD R5, R105, 0x1000, R100 ;  /* 0x0000100069055824 */ /* 0x000fe200078e0264 */
[----:B------:R-:W-:Y:S01]  /*63a0*/  ISETP.NE.AND P1, PT, R115, RZ, PT ;  /* 0x000000ff7300720c */ /* 0x000fe20003f25270 */
[----:B------:R-:W-:Y:S01]  /*63b0*/  BSSY B0, `(.L_x_109) ;  /* 0x000000b000007945 */ /* 0x000fe20003800000 */
[----:B------:R-:W-:Y:S01]  /*63c0*/  CS2R R82, SRZ ;  /* 0x0000000000527805 */ /* 0x000fe2000001ff00 */
[----:B------:R-:W-:Y:S01]  /*63d0*/  @P5 VIADD R4, R5, UR49 ;  /* 0x0000003105045c36 */ /* 0x000fe20008000000 */
[----:B------:R-:W-:Y:S02]  /*63e0*/  CS2R R80, SRZ ;  /* 0x0000000000507805 */ /* 0x000fe4000001ff00 */
[----:B------:R-:W-:Y:S02]  /*63f0*/  CS2R R86, SRZ ;  /* 0x0000000000567805 */ /* 0x000fe4000001ff00 */
[----:B------:R-:W-:Y:S01]  /*6400*/  CS2R R84, SRZ ;  /* 0x0000000000547805 */ /* 0x000fe2000001ff00 */
[----:B------:R-:W-:Y:S04]  /*6410*/  @P5 IMAD R4, R108, -0x10, R4 ;  /* 0xfffffff06c045824 */ /* 0x000fe800078e0204 */
[----:B------:R-:W-:Y:S05]  /*6420*/  @P1 BRA `(.L_x_110) ;  /* 0x00000000000c1947 */ /* 0x000fea0003800000 */
[----:B------:R-:W-:Y:S04]  /*6430*/  SHF.L.U32 R0, R104, 0x1f, RZ ;  /* 0x0000001f68007819 */ /* 0x000fe800000006ff */
[----:B------:R-:W1:Y:S02]  /*6440*/  SYNCS.PHASECHK.TRANS64.TRYWAIT P1, [R2+URZ+0x140], R0 ;  /* 0x00014000020075a7 */ /* 0x000e6400080211ff */
[----:B-1----:R-:W-:Y:S05]  /*6450*/  @!P1 BRA `(.L_x_111) ;  /* 0x0000004400909947 */ /* 0x002fea0003800000 */
.L_x_110:
[----:B------:R-:W-:Y:S05]  /*6460*/  BSYNC B0 ;  /* 0x0000000000007941 */ /* 0x000fea0003800000 */
.L_x_109:
[----:B------:R-:W-:Y:S01]  /*6470*/  ISETP.NE.AND P1, PT, R116, RZ, PT ;  /* 0x000000ff7400720c */ /* 0x000fe20003f25270 */
[----:B-1----:R-:W-:Y:S02]  /*6480*/  VIADD R2, R2, 0x160 ;  /* 0x0000016002027836 */ /* 0x002fe40000000000 */
[----:B------:R-:W-:Y:S02]  /*6490*/  IMAD.U32 R0, RZ, RZ, UR37 ;  /* 0x00000025ff007e24 */ /* 0x000fe4000f8e00ff */
[----:B------:R-:W-:Y:S03]  /*64a0*/  VIADD R105, R105, 0x1 ;  /* 0x0000000169697836 */ /* 0x000fe60000000000 */
[----:B------:R-:W-:Y:S05]  /*64b0*/  PRMT R0, R0, 0x654, R2 ;  /* 0x0000065400007816 */ /* 0x000fea0000000002 */
[----:B------:R1:W3:Y:S04]  /*64c0*/  @P1 LDS.128 R80, [R5+UR49+0x400] ;  /* 0x0004003105501984 */ /* 0x0002e80008000c00 */
[----:B------:R1:W4:Y:S01]  /*64d0*/  @P1 LDS.128 R84, [R4+0x410] ;  /* 0x0004100004541984 */ /* 0x0003220000000c00 */
[C---:B------:R-:W-:Y:S01]  /*64e0*/  ISETP.NE.AND P1, PT, R105.reuse, 0x4, PT ;  /* 0x000000046900780c */ /* 0x040fe20003f25270 */
[----:B------:R-:W-:Y:S01]  /*64f0*/  @!PT LDS RZ, [RZ] ;  /* 0x00000000fffff984 */ /* 0x000fe20000000800 */
[----:B------:R-:W-:Y:S01]  /*6500*/  @!PT LDS RZ, [RZ] ;  /* 0x00000000fffff984 */ /* 0x000fe20000000800 */
[----:B------:R-:W-:Y:S01]  /*6510*/  @!PT LDS RZ, [RZ] ;  /* 0x00000000fffff984 */ /* 0x000fe20000000800 */
[----:B------:R-:W-:Y:S01]  /*6520*/  @!PT LDS RZ, [RZ] ;  /* 0x00000000fffff984 */ /* 0x000fe20000000800 */
[----:B------:R5:W-:Y:S06]  /*6530*/  MEMBAR.ALL.CTA ;  /* 0x0000000000007992 */ /* 0x000bec0000008000 */
[----:B-----5:R-:W5:Y:S01]  /*6540*/  FENCE.VIEW.ASYNC.S ;  /* 0x00000000000073c6 */ /* 0x020f620000000000 */
[----:B------:R-:W-:Y:S01]  /*6550*/  SEL R105, R105, RZ, P1 ;  /* 0x000000ff69697207 */ /* 0x000fe20000800000 */
[----:B-----5:R5:W-:Y:S02]  /*6560*/  SYNCS.ARRIVE.TRANS64.RED.A1T0 RZ, [R0+URZ], RZ ;  /* 0x000000ff00ff79a7 */ /* 0x020be400081004ff */
[----:B-----5:R-:W-:Y:S04]  /*6570*/  SEL R0, RZ, 0x1, P1 ;  /* 0x00000001ff007807 */ /* 0x020fe80000800000 */
[----:B-1-3--:R-:W-:Y:S02]  /*6580*/  LOP3.LUT R104, R104, R0, RZ, 0x3c, !PT ;  /* 0x0000000068687212 */ /* 0x00afe400078e3cff */
.L_x_108:
[----:B------:R-:W-:Y:S05]  /*6590*/  BSYNC B1 ;  /* 0x0000000000017941 */ /* 0x000fea0003800000 */
.L_x_107:
[----:B------:R-:W-:Y:S04]  /*65a0*/  SHF.R.U32.HI R0, RZ, 0x15, R48 ;  /* 0x00000015ff007819 */ /* 0x000fe80000011630 */
[----:B------:R-:W-:Y:S01]  /*65b0*/  LOP3.LUT P1, RZ, R0, 0x3, R101, 0x48, !PT ;  /* 0x0000000300ff7812 */ /* 0x000fe20007824865 */
[----:B------:R-:W-:Y:S01]  /*65c0*/  @!UPT UIADD3 URZ, UPT, UPT, URZ, URZ, URZ ;  /* 0x000000fffffff290 */ /* 0x000fe2000fffe0ff */
[----:B--2---:R-:W-:Y:S11]  /*65d0*/  @P0 BRA `(.L_x_112) ;  /* 0x0000000000080947 */ /* 0x004ff60003800000 */
[----:B------:R-:W1:Y:S02]  /*65e0*/  SYNCS.PHASECHK.TRANS64.TRYWAIT P0, [R113+URZ+0x1b0], R3 ;  /* 0x0001b003710075a7 */ /* 0x000e6400080011ff */
[----:B-1----:R-:W-:Y:S05]  /*65f0*/  @!P0 BRA `(.L_x_113) ;  /* 0x00000044003c8947 */ /* 0x002fea0003800000 */
.L_x_112:
[----:B------:R-:W-:Y:S05]  /*6600*/  @!P1 BRA `(.L_x_114) ;  /* 0x0000000000409947 */ /* 0x000fea0003800000 */
[----:B------:R-:W2:Y:S01]  /*6610*/  LDCU.64 UR8, c[0x4][0x78] ;  /* 0x01000f00ff0877ac */ /* 0x000ea20008000a00 */
[----:B-1----:R-:W-:Y:S01]  /*6620*/  MOV R3, 0x0 ;  /* 0x0000000000037802 */ /* 0x002fe20000000f00 */
[----:B------:R-:W-:Y:S02]  /*6630*/  HFMA2 R12, -RZ, RZ, 0, 5.9604644775390625e-08 ;  /* 0x00000001ff0c7431 */ /* 0x000fe400000001ff */
[----:B------:R-:W-:Y:S02]  /*6640*/  IMAD.MOV.U32 R8, RZ, RZ, 0x192 ;  /* 0x00000192ff087424 */ /* 0x000fe400078e00ff */
[----:B------:R-:W-:Y:S01]  /*6650*/  IMAD.MOV.U32 R13, RZ, RZ, RZ ;  /* 0x000000ffff0d7224 */ /* 0x000fe200078e00ff */
[----:B------:R-:W1:Y:S01]  /*6660*/  LDCU.64 UR6, c[0x4][0x80] ;  /* 0x01001000ff0677ac */ /* 0x000e620008000a00 */
[----:B------:R-:W3:Y:S01]  /*6670*/  LDC.64 R2, c[0x4][R3] ;  /* 0x0100000003027b82 */ /* 0x000ee20000000a00 */
[----:B------:R-:W5:Y:S01]  /*6680*/  LDCU.64 UR4, c[0x4][0x18] ;  /* 0x01000300ff0477ac */ /* 0x000f620008000a00 */
[----:B--2---:R-:W-:Y:S01]  /*6690*/  MOV R5, UR9 ;  /* 0x0000000900057c02 */ /* 0x004fe20008000f00 */
[----:B------:R-:W-:Y:S01]  /*66a0*/  IMAD.U32 R4, RZ, RZ, UR8 ;  /* 0x00000008ff047e24 */ /* 0x000fe2000f8e00ff */
[----:B-1----:R-:W-:Y:S01]  /*66b0*/  MOV R7, UR7 ;  /* 0x0000000700077c02 */ /* 0x002fe20008000f00 */
[----:B------:R-:W-:Y:S01]  /*66c0*/  IMAD.U32 R6, RZ, RZ, UR6 ;  /* 0x00000006ff067e24 */ /* 0x000fe2000f8e00ff */
[----:B-----5:R-:W-:Y:S01]  /*66d0*/  MOV R11, UR5 ;  /* 0x00000005000b7c02 */ /* 0x020fe20008000f00 */
[----:B------:R-:W-:Y:S02]  /*66e0*/  IMAD.U32 R10, RZ, RZ, UR4 ;  /* 0x00000004ff0a7e24 */ /* 0x000fe4000f8e00ff */
[----:B------:R-:W-:Y:S07]  /*66f0*/  LEPC R20, `(.L_x_114) ;  /* 0x000000001014794e */ /* 0x000fee0000000000 */
[----:B---34-:R-:W-:Y:S05]  /*6700*/  CALL.ABS.NOINC R2 ;  /* 0x0000000002007343 */ /* 0x018fea0003c00000 */
.L_x_114:
[----:B------:R-:W-:Y:S01]  /*6710*/  F2FP.F16.E4M3.UNPACK_B R4, R81 ;  /* 0x00000051ff04723e */ /* 0x000fe200020006ff */
[----:B------:R-:W-:Y:S05]  /*6720*/  WARPSYNC.ALL ;  /* 0x0000000000007948 */ /* 0x000fea0003800000 */
[----:B------:R-:W-:Y:S01]  /*6730*/  R2UR UR4, R48 ;  /* 0x00000000300472ca */ /* 0x000fe200000e0000 */
[--C-:B------:R-:W-:Y:S01]  /*6740*/  HADD2.F32 R53, -RZ, R4.reuse.H0_H0 ;  /* 0x20000004ff357230 */ /* 0x100fe20000004100 */
[-C--:B-1----:R-:W-:Y:S01]  /*6750*/  F2FP.F16.E4M3.UNPACK_B R3, R80.reuse ;  /* 0x00000050ff03723e */ /* 0x082fe200020006ff */
[----:B------:R-:W-:Y:S01]  /*6760*/  HADD2.F32 R54, -RZ, R4.H1_H1 ;  /* 0x30000004ff367230 */ /* 0x000fe20000004100 */
[----:B------:R-:W-:Y:S01]  /*6770*/  F2FP.F16.E4M3.UNPACK_B R0, R80.H1 ;  /* 0x00000050ff00723e */ /* 0x000fe200030006ff */
[----:B------:R-:W-:Y:S01]  /*6780*/  BSSY.RECONVERGENT B0, `(.L_x_115) ;  /* 0x0000099000007945 */ /* 0x000fe20003800200 */
[----:B------:R-:W-:Y:S01]  /*6790*/  F2FP.F16.E4M3.UNPACK_B R64, R83.H1 ;  /* 0x00000053ff40723e */ /* 0x000fe200030006ff */
[--C-:B------:R-:W-:Y:S01]  /*67a0*/  HADD2.F32 R2, -RZ, R3.reuse.H0_H0 ;  /* 0x20000003ff027230 */ /* 0x100fe20000004100 */
[----:B----4-:R-:W-:Y:S01]  /*67b0*/  F2FP.F16.E4M3.UNPACK_B R74, R86 ;  /* 0x00000056ff4a723e */ /* 0x010fe200020006ff */
[----:B------:R-:W-:Y:S01]  /*67c0*/  HADD2.F32 R50, -RZ, R3.H1_H1 ;  /* 0x30000003ff327230 */ /* 0x000fe20000004100 */
[----:B------:R-:W-:Y:S01]  /*67d0*/  F2FP.F16.E4M3.UNPACK_B R3, R81.H1 ;  /* 0x00000051ff03723e */ /* 0x000fe200030006ff */
[--C-:B------:R-:W-:Y:S01]  /*67e0*/  HADD2.F32 R51, -RZ, R0.reuse.H0_H0 ;  /* 0x20000000ff337230 */ /* 0x100fe20000004100 */
[----:B------:R-:W-:Y:S01]  /*67f0*/  IADD3 R114, PT, PT, R100, UR49, RZ ;  /* 0x0000003164727c10 */ /* 0x000fe2000fffe0ff */
[----:B------:R-:W-:Y:S01]  /*6800*/  HADD2.F32 R52, -RZ, R0.H1_H1 ;  /* 0x30000000ff347230 */ /* 0x000fe20000004100 */
[----:B------:R-:W-:Y:S01]  /*6810*/  LDTM.16dp32bit_t0_t15.x32 R4, tmem[UR4] ;  /* 0x00000004000479ee */ /* 0x000fe20008a80000 */
[----:B------:R-:W1:Y:S01]  /*6820*/  LDTM.16dp32bit_t16_t31.x32 R4, tmem[UR4+0x20] ;  /* 0x00002004000479ee */ /* 0x000e620008aa0000 */
[-C--:B------:R-:W-:Y:S01]  /*6830*/  F2FP.F16.E4M3.UNPACK_B R0, R82.reuse ;  /* 0x00000052ff00723e */ /* 0x080fe200020006ff */
[--C-:B------:R-:W-:Y:S01]  /*6840*/  HADD2.F32 R55, -RZ, R3.reuse.H0_H0 ;  /* 0x20000003ff377230 */ /* 0x100fe20000004100 */
[----:B------:R-:W-:Y:S01]  /*6850*/  SHF.L.U32 R117, R102, 0x4, RZ ;  /* 0x0000000466757819 */ /* 0x000fe200000006ff */
[----:B------:R-:W-:Y:S01]  /*6860*/  HADD2.F32 R56, -RZ, R3.H1_H1 ;  /* 0x30000003ff387230 */ /* 0x000fe20000004100 */
[----:B------:R-:W-:Y:S01]  /*6870*/  F2FP.F16.E4M3.UNPACK_B R3, R82.H1 ;  /* 0x00000052ff03723e */ /* 0x000fe200030006ff */
[--C-:B------:R-:W-:Y:S01]  /*6880*/  HADD2.F32 R57, -RZ, R0.reuse.H0_H0 ;  /* 0x20000000ff397230 */ /* 0x100fe20000004100 */
[----:B------:R-:W-:Y:S01]  /*6890*/  IADD3 R114, PT, PT, R114, R117, RZ ;  /* 0x0000007572727210 */ /* 0x000fe20007ffe0ff */
[----:B------:R-:W-:Y:S01]  /*68a0*/  HADD2.F32 R58, -RZ, R0.H1_H1 ;  /* 0x30000000ff3a7230 */ /* 0x000fe20000004100 */
[----:B------:R-:W-:Y:S01]  /*68b0*/  F2FP.F16.E4M3.UNPACK_B R0, R83 ;  /* 0x00000053ff00723e */ /* 0x000fe200020006ff */
[--C-:B------:R-:W-:Y:S01]  /*68c0*/  HADD2.F32 R59, -RZ, R3.reuse.H0_H0 ;  /* 0x20000003ff3b7230 */ /* 0x100fe20000004100 */
[----:B------:R-:W-:Y:S01]  /*68d0*/  ISETP.NE.AND P0, PT, R110, RZ, PT ;  /* 0x000000ff6e00720c */ /* 0x000fe20003f05270 */
[----:B------:R-:W-:Y:S01]  /*68e0*/  HADD2.F32 R60, -RZ, R3.H1_H1 ;  /* 0x30000003ff3c7230 */ /* 0x000fe20000004100 */
[-C--:B------:R-:W-:Y:S01]  /*68f0*/  F2FP.F16.E4M3.UNPACK_B R3, R84.reuse ;  /* 0x00000054ff03723e */ /* 0x080fe200020006ff */
[--C-:B------:R-:W-:Y:S01]  /*6900*/  HADD2.F32 R61, -RZ, R0.reuse.H0_H0 ;  /* 0x20000000ff3d7230 */ /* 0x100fe20000004100 */
[----:B------:R-:W-:Y:S01]  /*6910*/  ISETP.NE.AND P6, PT, R118, RZ, PT ;  /* 0x000000ff7600720c */ /* 0x000fe20003fc5270 */
[----:B------:R-:W-:Y:S01]  /*6920*/  HADD2.F32 R62, -RZ, R0.H1_H1 ;  /* 0x30000000ff3e7230 */ /* 0x000fe20000004100 */
[----:B------:R-:W-:Y:S01]  /*6930*/  F2FP.F16.E4M3.UNPACK_B R0, R84.H1 ;  /* 0x00000054ff00723e */ /* 0x000fe200030006ff */
[--C-:B------:R-:W-:Y:S02]  /*6940*/  HADD2.F32 R65, -RZ, R3.reuse.H0_H0 ;  /* 0x20000003ff417230 */ /* 0x100fe40000004100 */
[----:B------:R-:W-:Y:S01]  /*6950*/  HADD2.F32 R66, -RZ, R3.H1_H1 ;  /* 0x30000003ff427230 */ /* 0x000fe20000004100 */
[-C--:B------:R-:W-:Y:S01]  /*6960*/  F2FP.F16.E4M3.UNPACK_B R3, R85.reuse ;  /* 0x00000055ff03723e */ /* 0x080fe200020006ff */
[--C-:B------:R-:W-:Y:S02]  /*6970*/  HADD2.F32 R67, -RZ, R0.reuse.H0_H0 ;  /* 0x20000000ff437230 */ /* 0x100fe40000004100 */
[----:B------:R-:W-:Y:S01]  /*6980*/  HADD2.F32 R68, -RZ, R0.H1_H1 ;  /* 0x30000000ff447230 */ /* 0x000fe20000004100 */
[----:B------:R-:W-:Y:S01]  /*6990*/  F2FP.F16.E4M3.UNPACK_B R0, R85.H1 ;  /* 0x00000055ff00723e */ /* 0x000fe200030006ff */
[--C-:B------:R-:W-:Y:S02]  /*69a0*/  HADD2.F32 R69, -RZ, R3.reuse.H0_H0 ;  /* 0x20000003ff457230 */ /* 0x100fe40000004100 */
[C---:B-1----:R-:W-:Y:S01]  /*69b0*/  FMUL R7, R47.reuse, R7 ;  /* 0x000000072f077220 */ /* 0x042fe20000400000 */
[----:B------:R-:W-:Y:S01]  /*69c0*/  HADD2.F32 R70, -RZ, R3.H1_H1 ;  /* 0x30000003ff467230 */ /* 0x000fe20000004100 */
[----:B------:R-:W-:Y:S01]  /*69d0*/  F2FP.F16.E4M3.UNPACK_B R3, R86.H1 ;  /* 0x00000056ff03723e */ /* 0x000fe200030006ff */
[--C-:B------:R-:W-:Y:S02]  /*69e0*/  HADD2.F32 R71, -RZ, R0.reuse.H0_H0 ;  /* 0x20000000ff477230 */ /* 0x100fe40000004100 */
[----:B------:R-:W-:Y:S02]  /*69f0*/  HADD2.F32 R72, -RZ, R0.H1_H1 ;  /* 0x30000000ff487230 */ /* 0x000fe40000004100 */
[----:B------:R-:W-:Y:S01]  /*6a00*/  FMUL R0, R47, R4 ;  /* 0x000000042f007220 */ /* 0x000fe20000400000 */
[--C-:B------:R-:W-:Y:S01]  /*6a10*/  HADD2.F32 R73, -RZ, R74.reuse.H0_H0 ;  /* 0x2000004aff497230 */ /* 0x100fe20000004100 */
[----:B------:R-:W-:Y:S01]  /*6a20*/  F2FP.F16.E4M3.UNPACK_B R4, R87 ;  /* 0x00000057ff04723e */ /* 0x000fe200020006ff */
[----:B------:R-:W-:Y:S02]  /*6a30*/  HADD2.F32 R74, -RZ, R74.H1_H1 ;  /* 0x3000004aff4a7230 */ /* 0x000fe40000004100 */
[----:B------:R-:W-:Y:S01]  /*6a40*/  FFMA R0, R49, R2, R0 ;  /* 0x0000000231007223 */ /* 0x000fe20000000000 */
[----:B------:R-:W-:Y:S01]  /*6a50*/  FMUL R2, R47, R5 ;  /* 0x000000052f027220 */ /* 0x000fe20000400000 */
[--C-:B------:R-:W-:Y:S01]  /*6a60*/  HADD2.F32 R75, -RZ, R3.reuse.H0_H0 ;  /* 0x20000003ff4b7230 */ /* 0x100fe20000004100 */
[----:B------:R-:W-:Y:S01]  /*6a70*/  F2FP.F16.E4M3.UNPACK_B R5, R87.H1 ;  /* 0x00000057ff05723e */ /* 0x000fe200030006ff */
[----:B------:R-:W-:Y:S02]  /*6a80*/  HADD2.F32 R76, -RZ, R3.H1_H1 ;  /* 0x30000003ff4c7230 */ /* 0x000fe40000004100 */
[----:B------:R-:W-:Y:S01]  /*6a90*/  FFMA R2, R49, R50, R2 ;  /* 0x0000003231027223 */ /* 0x000fe20000000002 */
[--C-:B------:R-:W-:Y:S02]  /*6aa0*/  HADD2.F32 R50, -RZ, R4.reuse.H0_H0 ;  /* 0x20000004ff327230 */ /* 0x100fe40000004100 */
[C---:B------:R-:W-:Y:S01]  /*6ab0*/  FMUL R3, R47.reuse, R6 ;  /* 0x000000062f037220 */ /* 0x040fe20000400000 */
[--C-:B------:R-:W-:Y:S02]  /*6ac0*/  HADD2.F32 R77, -RZ, R5.reuse.H1_H1 ;  /* 0x30000005ff4d7230 */ /* 0x100fe40000004100 */
[C---:B------:R-:W-:Y:S01]  /*6ad0*/  FMUL R6, R47.reuse, R11 ;  /* 0x0000000b2f067220 */ /* 0x040fe20000400000 */
[----:B------:R-:W-:Y:S01]  /*6ae0*/  FMUL R11, R47, R16 ;  /* 0x000000102f0b7220 */ /* 0x000fe20000400000 */
[C---:B------:R-:W-:Y:S01]  /*6af0*/  FFMA R3, R49.reuse, R51, R3 ;  /* 0x0000003331037223 */ /* 0x040fe20000000003 */
[----:B------:R-:W-:Y:S01]  /*6b00*/  FFMA R7, R49, R52, R7 ;  /* 0x0000003431077223 */ /* 0x000fe20000000007 */
[----:B------:R-:W-:Y:S02]  /*6b10*/  HADD2.F32 R51, -RZ, R4.H1_H1 ;  /* 0x30000004ff337230 */ /* 0x000fe40000004100 */
[C---:B------:R-:W-:Y:S01]  /*6b20*/  FMUL R4, R47.reuse, R9 ;  /* 0x000000092f047220 */ /* 0x040fe20000400000 */
[----:B------:R-:W-:Y:S02]  /*6b30*/  HADD2.F32 R52, -RZ, R5.H0_H0 ;  /* 0x20000005ff347230 */ /* 0x000fe40000004100 */
[----:B------:R-:W-:Y:S01]  /*6b40*/  FMUL R16, R47, R21 ;  /* 0x000000152f107220 */ /* 0x000fe20000400000 */
[----:B------:R-:W-:Y:S01]  /*6b50*/  F2FP.SATFINITE.E4M3.F32.PACK_AB_MERGE_C R78, R7, R3, RZ ;  /* 0x00000003074e723e */ /* 0x000fe200048070ff */
[C---:B------:R-:W-:Y:S01]  /*6b60*/  FMUL R3, R47.reuse, R8 ;  /* 0x000000082f037220 */ /* 0x040fe20000400000 */
[C---:B------:R-:W-:Y:S01]  /*6b70*/  FMUL R7, R47.reuse, R12 ;  /* 0x0000000c2f077220 */ /* 0x040fe20000400000 */
[C---:B------:R-:W-:Y:S01]  /*6b80*/  FMUL R8, R47.reuse, R13 ;  /* 0x0000000d2f087220 */ /* 0x040fe20000400000 */
[----:B------:R-:W-:Y:S01]  /*6b90*/  FMUL R12, R47, R17 ;  /* 0x000000112f0c7220 */ /* 0x000fe20000400000 */
[C---:B------:R-:W-:Y:S01]  /*6ba0*/  FFMA R3, R49.reuse, R53, R3 ;  /* 0x0000003531037223 */ /* 0x040fe20000000003 */
[----:B------:R-:W-:Y:S01]  /*6bb0*/  FFMA R4, R49, R54, R4 ;  /* 0x0000003631047223 */ /* 0x000fe20000000004 */
[C---:B------:R-:W-:Y:S01]  /*6bc0*/  FMUL R5, R47.reuse, R10 ;  /* 0x0000000a2f057220 */ /* 0x040fe20000400000 */
[C---:B------:R-:W-:Y:S01]  /*6bd0*/  FMUL R9, R47.reuse, R14 ;  /* 0x0000000e2f097220 */ /* 0x040fe20000400000 */
[C---:B------:R-:W-:Y:S01]  /*6be0*/  FMUL R10, R47.reuse, R15 ;  /* 0x0000000f2f0a7220 */ /* 0x040fe20000400000 */
[----:B------:R-:W-:Y:S01]  /*6bf0*/  FMUL R15, R47, R20 ;  /* 0x000000142f0f7220 */ /* 0x000fe20000400000 */
[C---:B------:R-:W-:Y:S01]  /*6c00*/  FFMA R5, R49.reuse, R55, R5 ;  /* 0x0000003731057223 */ /* 0x040fe20000000005 */
[C---:B------:R-:W-:Y:S01]  /*6c10*/  FFMA R6, R49.reuse, R56, R6 ;  /* 0x0000003831067223 */ /* 0x040fe20000000006 */
[C---:B------:R-:W-:Y:S01]  /*6c20*/  FFMA R7, R49.reuse, R57, R7 ;  /* 0x0000003931077223 */ /* 0x040fe20000000007 */
[C---:B------:R-:W-:Y:S01]  /*6c30*/  FFMA R8, R49.reuse, R58, R8 ;  /* 0x0000003a31087223 */ /* 0x040fe20000000008 */
[--C-:B------:R-:W-:Y:S02]  /*6c40*/  HADD2.F32 R63, -RZ, R64.reuse.H0_H0 ;  /* 0x20000040ff3f7230 */ /* 0x100fe40000004100 */
[C---:B------:R-:W-:Y:S01]  /*6c50*/  FFMA R9, R49.reuse, R59, R9 ;  /* 0x0000003b31097223 */ /* 0x040fe20000000009 */
[----:B------:R-:W-:Y:S01]  /*6c60*/  F2FP.SATFINITE.E4M3.F32.PACK_AB_MERGE_C R5, R6, R5, RZ ;  /* 0x000000050605723e */ /* 0x000fe200048070ff */
[C---:B------:R-:W-:Y:S01]  /*6c70*/  FFMA R10, R49.reuse, R60, R10 ;  /* 0x0000003c310a7223 */ /* 0x040fe2000000000a */
[C---:B------:R-:W-:Y:S01]  /*6c80*/  FFMA R11, R49.reuse, R61, R11 ;  /* 0x0000003d310b7223 */ /* 0x040fe2000000000b */
[----:B------:R-:W-:Y:S01]  /*6c90*/  FFMA R12, R49, R62, R12 ;  /* 0x0000003e310c7223 */ /* 0x000fe2000000000c */
[C---:B------:R-:W-:Y:S01]  /*6ca0*/  FMUL R20, R47.reuse, R25 ;  /* 0x000000192f147220 */ /* 0x040fe20000400000 */
[C---:B------:R-:W-:Y:S01]  /*6cb0*/  FMUL R25, R47.reuse, R30 ;  /* 0x0000001e2f197220 */ /* 0x040fe20000400000 */
[C---:B------:R-:W-:Y:S01]  /*6cc0*/  FMUL R30, R47.reuse, R35 ;  /* 0x000000232f1e7220 */ /* 0x040fe20000400000 */
[----:B------:R-:W-:Y:S01]  /*6cd0*/  F2FP.SATFINITE.E4M3.F32.PACK_AB_MERGE_C R9, R10, R9, RZ ;  /* 0x000000090a09723e */ /* 0x000fe200048070ff */
[----:B------:R-:W-:Y:S02]  /*6ce0*/  HADD2.F32 R64, -RZ, R64.H1_H1 ;  /* 0x30000040ff407230 */ /* 0x000fe40000004100 */
[C---:B------:R-:W-:Y:S01]  /*6cf0*/  FMUL R13, R47.reuse, R18 ;  /* 0x000000122f0d7220 */ /* 0x040fe20000400000 */
[C---:B------:R-:W-:Y:S01]  /*6d00*/  FMUL R14, R47.reuse, R19 ;  /* 0x000000132f0e7220 */ /* 0x040fe20000400000 */
[C---:B------:R-:W-:Y:S01]  /*6d10*/  FMUL R17, R47.reuse, R22 ;  /* 0x000000162f117220 */ /* 0x040fe20000400000 */
[----:B------:R-:W-:Y:S01]  /*6d20*/  FMUL R18, R47, R23 ;  /* 0x000000172f127220 */ /* 0x000fe20000400000 */
[C---:B------:R-:W-:Y:S01]  /*6d30*/  FFMA R13, R49.reuse, R63, R13 ;  /* 0x0000003f310d7223 */ /* 0x040fe2000000000d */
[C---:B------:R-:W-:Y:S01]  /*6d40*/  FFMA R14, R49.reuse, R64, R14 ;  /* 0x00000040310e7223 */ /* 0x040fe2000000000e */
[----:B------:R-:W-:Y:S01]  /*6d50*/  FFMA R15, R49, R65, R15 ;  /* 0x00000041310f7223 */ /* 0x000fe2000000000f */
[----:B------:R-:W-:Y:S01]  /*6d60*/  FMUL R19, R47, R24 ;  /* 0x000000182f137220 */ /* 0x000fe20000400000 */
[C---:B------:R-:W-:Y:S01]  /*6d70*/  FFMA R16, R49.reuse, R66, R16 ;  /* 0x0000004231107223 */ /* 0x040fe20000000010 */
[----:B------:R-:W-:Y:S01]  /*6d80*/  FFMA R17, R49, R67, R17 ;  /* 0x0000004331117223 */ /* 0x000fe20000000011 */
[----:B------:R-:W-:Y:S01]  /*6d90*/  F2FP.SATFINITE.E4M3.F32.PACK_AB_MERGE_C R13, R14, R13, RZ ;  /* 0x0000000d0e0d723e */ /* 0x000fe200048070ff */
[C---:B------:R-:W-:Y:S01]  /*6da0*/  FMUL R21, R47.reuse, R26 ;  /* 0x0000001a2f157220 */ /* 0x040fe20000400000 */
[----:B------:R-:W-:Y:S01]  /*6db0*/  FMUL R22, R47, R27 ;  /* 0x0000001b2f167220 */ /* 0x000fe20000400000 */
[C---:B------:R-:W-:Y:S01]  /*6dc0*/  FFMA R18, R49.reuse, R68, R18 ;  /* 0x0000004431127223 */ /* 0x040fe20000000012 */
[----:B------:R-:W-:Y:S01]  /*6dd0*/  FFMA R19, R49, R69, R19 ;  /* 0x0000004531137223 */ /* 0x000fe20000000013 */
[----:B------:R-:W-:Y:S01]  /*6de0*/  FMUL R23, R47, R28 ;  /* 0x0000001c2f177220 */ /* 0x000fe20000400000 */
[----:B------:R-:W-:Y:S01]  /*6df0*/  FFMA R20, R49, R70, R20 ;  /* 0x0000004631147223 */ /* 0x000fe20000000014 */
[----:B------:R-:W-:Y:S01]  /*6e00*/  FMUL R24, R47, R29 ;  /* 0x0000001d2f187220 */ /* 0x000fe20000400000 */
[C---:B------:R-:W-:Y:S01]  /*6e10*/  FFMA R21, R49.reuse, R71, R21 ;  /* 0x0000004731157223 */ /* 0x040fe20000000015 */
[----:B------:R-:W-:Y:S01]  /*6e20*/  FFMA R22, R49, R72, R22 ;  /* 0x0000004831167223 */ /* 0x000fe20000000016 */
[C---:B------:R-:W-:Y:S01]  /*6e30*/  FMUL R26, R47.reuse, R31 ;  /* 0x0000001f2f1a7220 */ /* 0x040fe20000400000 */
[----:B------:R-:W-:Y:S01]  /*6e40*/  FMUL R27, R47, R32 ;  /* 0x000000202f1b7220 */ /* 0x000fe20000400000 */
[----:B------:R-:W-:Y:S01]  /*6e50*/  FFMA R23, R49, R73, R23 ;  /* 0x0000004931177223 */ /* 0x000fe20000000017 */
[----:B------:R-:W-:Y:S01]  /*6e60*/  FMUL R28, R47, R33 ;  /* 0x000000212f1c7220 */ /* 0x000fe20000400000 */
[----:B------:R-:W-:Y:S01]  /*6e70*/  FFMA R24, R49, R74, R24 ;  /* 0x0000004a31187223 */ /* 0x000fe20000000018 */
[----:B------:R-:W-:Y:S01]  /*6e80*/  FMUL R29, R47, R34 ;  /* 0x000000222f1d7220 */ /* 0x000fe20000400000 */
[C---:B------:R-:W-:Y:S01]  /*6e90*/  FFMA R25, R49.reuse, R75, R25 ;  /* 0x0000004b31197223 */ /* 0x040fe20000000019 */
[C---:B------:R-:W-:Y:S01]  /*6ea0*/  FFMA R26, R49.reuse, R76, R26 ;  /* 0x0000004c311a7223 */ /* 0x040fe2000000001a */
[C---:B------:R-:W-:Y:S01]  /*6eb0*/  FFMA R27, R49.reuse, R50, R27 ;  /* 0x00000032311b7223 */ /* 0x040fe2000000001b */
[C---:B------:R-:W-:Y:S01]  /*6ec0*/  FFMA R28, R49.reuse, R51, R28 ;  /* 0x00000033311c7223 */ /* 0x040fe2000000001c */
[----:B------:R-:W-:Y:S01]  /*6ed0*/  F2FP.SATFINITE.E4M3.F32.PACK_AB_MERGE_C R17, R18, R17, RZ ;  /* 0x000000111211723e */ /* 0x000fe200048070ff */
[C---:B------:R-:W-:Y:S01]  /*6ee0*/  FFMA R29, R49.reuse, R52, R29 ;  /* 0x00000034311d7223 */ /* 0x040fe2000000001d */
[----:B------:R-:W-:Y:S01]  /*6ef0*/  F2FP.SATFINITE.E4M3.F32.PACK_AB_MERGE_C R21, R22, R21, RZ ;  /* 0x000000151615723e */ /* 0x000fe200048070ff */
[----:B------:R-:W-:Y:S01]  /*6f00*/  FFMA R30, R49, R77, R30 ;  /* 0x0000004d311e7223 */ /* 0x000fe2000000001e */
[----:B------:R-:W-:Y:S02]  /*6f10*/  F2FP.SATFINITE.E4M3.F32.PACK_AB_MERGE_C R32, R2, R0, R78 ;  /* 0x000000000220723e */ /* 0x000fe4000480704e */
[----:B------:R-:W-:Y:S02]  /*6f20*/  F2FP.SATFINITE.E4M3.F32.PACK_AB_MERGE_C R33, R4, R3, R5 ;  /* 0x000000030421723e */ /* 0x000fe40004807005 */
[----:B------:R-:W-:Y:S02]  /*6f30*/  F2FP.SATFINITE.E4M3.F32.PACK_AB_MERGE_C R34, R8, R7, R9 ;  /* 0x000000070822723e */ /* 0x000fe40004807009 */
[----:B------:R-:W-:Y:S02]  /*6f40*/  F2FP.SATFINITE.E4M3.F32.PACK_AB_MERGE_C R35, R12, R11, R13 ;  /* 0x0000000b0c23723e */ /* 0x000fe4000480700d */
[----:B------:R-:W-:Y:S02]  /*6f50*/  F2FP.SATFINITE.E4M3.F32.PACK_AB_MERGE_C R16, R16, R15, R17 ;  /* 0x0000000f1010723e */ /* 0x000fe40004807011 */
[----:B------:R-:W-:Y:S01]  /*6f60*/  F2FP.SATFINITE.E4M3.F32.PACK_AB_MERGE_C R17, R20, R19, R21 ;  /* 0x000000131411723e */ /* 0x000fe20004807015 */
[----:B------:R1:W-:Y:S01]  /*6f70*/  STS.128 [R100+UR49+0x4400], R32 ;  /* 0x0044002064007988 */ /* 0x0003e20008000c31 */
[----:B------:R-:W-:Y:S02]  /*6f80*/  F2FP.SATFINITE.E4M3.F32.PACK_AB_MERGE_C R18, R26, R25, RZ ;  /* 0x000000191a12723e */ /* 0x000fe400048070ff */
[----:B------:R-:W-:Y:S02]  /*6f90*/  F2FP.SATFINITE.E4M3.F32.PACK_AB_MERGE_C R19, R30, R29, RZ ;  /* 0x0000001d1e13723e */ /* 0x000fe400048070ff */
[----:B------:R-:W-:Y:S02]  /*6fa0*/  F2FP.SATFINITE.E4M3.F32.PACK_AB_MERGE_C R18, R24, R23, R18 ;  /* 0x000000171812723e */ /* 0x000fe40004807012 */
[----:B------:R-:W-:Y:S02]  /*6fb0*/  F2FP.SATFINITE.E4M3.F32.PACK_AB_MERGE_C R19, R28, R27, R19 ;  /* 0x0000001b1c13723e */ /* 0x000fe40004807013 */
[----:B------:R-:W-:Y:S02]  /*6fc0*/  LEA R0, R105, UR49, 0x3 ;  /* 0x0000003169007c11 */ /* 0x000fe4000f8e18ff */
[----:B------:R-:W-:Y:S01]  /*6fd0*/  @P6 SHF.L.U32 R2, R104, 0x1f, RZ ;  /* 0x0000001f68026819 */ /* 0x000fe200000006ff */
[----:B------:R1:W-:Y:S01]  /*6fe0*/  STS.128 [R114+0x4410], R16 ;  /* 0x0044101072007388 */ /* 0x0003e20000000c00 */
[----:B------:R-:W-:Y:S01]  /*6ff0*/  @!PT LDS RZ, [RZ] ;  /* 0x00000000fffff984 */ /* 0x000fe20000000800 */
[----:B------:R-:W-:Y:S01]  /*7000*/  @!PT LDS RZ, [RZ] ;  /* 0x00000000fffff984 */ /* 0x000fe20000000800 */
[----:B------:R-:W-:Y:S01]  /*7010*/  @!PT LDS RZ, [RZ] ;  /* 0x00000000fffff984 */ /* 0x000fe20000000800 */
[----:B------:R-:W-:Y:S01]  /*7020*/  @!PT LDS RZ, [RZ] ;  /* 0x00000000fffff984 */ /* 0x000fe20000000800 */
[----:B------:R2:W-:Y:S07]  /*7030*/  MEMBAR.ALL.CTA ;  /* 0x0000000000007992 */ /* 0x0005ee0000008000 */
[----:B--2---:R-:W2:Y:S02]  /*7040*/  FENCE.VIEW.ASYNC.S ;  /* 0x00000000000073c6 */ /* 0x004ea40000000000 */
[----:B--2---:R-:W-:Y:S06]  /*7050*/  BAR.SYNC.DEFER_BLOCKING 0x1, 0x80 ;  /* 0x0042000000007b1d */ /* 0x004fec0000010000 */
[----:B------:R-:W-:Y:S05]  /*7060*/  @P0 BRA `(.L_x_116) ;  /* 0x0000000000280947 */ /* 0x000fea0003800000 */
[----:B------:R-:W-:Y:S02]  /*7070*/  UIADD3 UR4, UPT, UPT, UR49, 0x4400, URZ ;  /* 0x0000440031047890 */ /* 0x000fe4000fffe0ff */
[----:B------:R-:W-:Y:S01]  /*7080*/  UIADD3 UR6, UP0, UPT, UR52, 0x680, URZ ;  /* 0x0000068034067890 */ /* 0x000fe2000ff1e0ff */
[----:B------:R-:W-:Y:S03]  /*7090*/  UMOV UR43, UR36 ;  /* 0x00000024002b7c82 */ /* 0x000fe60008000000 */
[----:B------:R-:W-:Y:S01]  /*70a0*/  MOV R109, UR4 ;  /* 0x00000004006d7c02 */ /* 0x000fe20008000f00 */
[----:B------:R-:W-:Y:S03]  /*70b0*/  UIADD3.X UR7, UPT, UPT, URZ, UR53, URZ, UP0, !UPT ;  /* 0x00000035ff077290 */ /* 0x000fe600087fe4ff */
[----:B------:R-:W-:Y:S11]  /*70c0*/  R2UR UR40, R109 ;  /* 0x000000006d2872ca */ /* 0x000ff600000e0000 */
[----:B------:R-:W-:Y:S02]  /*70d0*/  @!UPT UIADD3 URZ, UPT, UPT, URZ, URZ, URZ ;  /* 0x000000fffffff290 */ /* 0x000fe4000fffe0ff */
[----:B------:R2:W-:Y:S01]  /*70e0*/  UTMASTG.3D [UR40], [UR6] ;  /* 0x00000028060073b5 */ /* 0x0005e20008010000 */
[----:B------:R0:W-:Y:S01]  /*70f0*/  UTMACMDFLUSH ;  /* 0x00000000000079b7 */ /* 0x0001e20000000000 */
[----:B--2---:R-:W-:Y:S04]  /*7100*/  DEPBAR.LE SB0, 0x1 ;  /* 0x000080400000791a */ /* 0x004fe80000000000 */
.L_x_116:
[----:B------:R-:W-:Y:S05]  /*7110*/  BSYNC.RECONVERGENT B0 ;  /* 0x0000000000007941 */ /* 0x000fea0003800200 */
.L_x_115:
[----:B------:R-:W-:Y:S06]  /*7120*/  BAR.SYNC.DEFER_BLOCKING 0x1, 0x80 ;  /* 0x0042000000007b1d */ /* 0x000fec0000010000 */
[----:B------:R-:W2:Y:S01]  /*7130*/  @P6 SYNCS.PHASECHK.TRANS64.TRYWAIT P0, [R0+URZ+0x140], R2 ;  /* 0x00014002000065a7 */ /* 0x000ea200080011ff */
[----:B------:R-:W-:Y:S01]  /*7140*/  BSSY B1, `(.L_x_117) ;  /* 0x0000021000017945 */ /* 0x000fe20003800000 */
[----:B--2---:R-:W-:Y:S03]  /*7150*/  @P6 SEL R115, RZ, 0x1, !P0 ;  /* 0x00000001ff736807 */ /* 0x004fe60004000000 */
[----:B------:R-:W-:Y:S05]  /*7160*/  @!P6 BRA `(.L_x_118) ;  /* 0x000000000078e947 */ /* 0x000fea0003800000 */
[----:B------:R-:W-:Y:S01]  /*7170*/  ISETP.NE.AND P1, PT, R116, RZ, PT ;  /* 0x000000ff7400720c */ /* 0x000fe20003f25270 */
[----:B------:R-:W-:Y:S01]  /*7180*/  BSSY B0, `(.L_x_119) ;  /* 0x0000009000007945 */ /* 0x000fe20003800000 */
[----:B------:R-:W-:Y:S11]  /*7190*/  ISETP.NE.AND P0, PT, R115, RZ, PT ;  /* 0x000000ff7300720c */ /* 0x000ff60003f05270 */
[----:B------:R-:W-:Y:S05]  /*71a0*/  @P1 IMAD R2, R105, 0x1000, R100 ;  /* 0x0000100069021824 */ /* 0x000fea00078e0264 */
[----:B------:R-:W-:Y:S05]  /*71b0*/  @P1 IADD3 R4, PT, PT, R2, UR49, RZ ;  /* 0x0000003102041c10 */ /* 0x000fea000fffe0ff */
[----:B------:R-:W-:Y:S01]  /*71c0*/  @P1 IMAD.IADD R4, R4, 0x1, R117 ;  /* 0x0000000104041824 */ /* 0x000fe200078e0275 */
[----:B------:R-:W-:Y:S06]  /*71d0*/  @P0 BRA `(.L_x_120) ;  /* 0x00000000000c0947 */ /* 0x000fec0003800000 */
[----:B------:R-:W-:Y:S04]  /*71e0*/  SHF.L.U32 R3, R104, 0x1f, RZ ;  /* 0x0000001f68037819 */ /* 0x000fe800000006ff */
[----:B------:R-:W2:Y:S02]  /*71f0*/  SYNCS.PHASECHK.TRANS64.TRYWAIT P0, [R0+URZ+0x140], R3 ;  /* 0x00014003000075a7 */ /* 0x000ea400080011ff */
[----:B--2---:R-:W-:Y:S05]  /*7200*/  @!P0 BRA `(.L_x_121) ;  /* 0x00000038004c8947 */ /* 0x004fea0003800000 */
.L_x_120:
[----:B------:R-:W-:Y:S05]  /*7210*/  BSYNC B0 ;  /* 0x0000000000007941 */ /* 0x000fea0003800000 */
.L_x_119:
[----:B------:R-:W-:Y:S01]  /*7220*/  ISETP.NE.AND P0, PT, R116, RZ, PT ;  /* 0x000000ff7400720c */ /* 0x000fe20003f05270 */
[----:B------:R-:W-:Y:S11]  /*7230*/  VIADD R105, R105, 0x1 ;  /* 0x0000000169697836 */ /* 0x000ff60000000000 */
[----:B------:R-:W-:Y:S01]  /*7240*/  @!UPT UIADD3 URZ, UPT, UPT, URZ, URZ, URZ ;  /* 0x000000fffffff290 */ /* 0x000fe2000fffe0ff */
[----:B------:R3:W4:Y:S04]  /*7250*/  @P0 LDS.128 R80, [R2+UR49+0x400] ;  /* 0x0004003102500984 */ /* 0x0007280008000c00 */
[----:B------:R1:W1:Y:S01]  /*7260*/  @P0 LDS.128 R84, [R4+0x410] ;  /* 0x0004100004540984 */ /* 0x0002620000000c00 */
        /* <DEDUP_REMOVED lines=8> */
[----:B---3--:R-:W-:Y:S02]  /*72f0*/  VIADD R2, R0, 0x160 ;  /* 0x0000016000027836 */ /* 0x008fe40000000000 */
[----:B--2---:R-:W-:Y:S05]  /*7300*/  IMAD.U32 R0, RZ, RZ, UR37 ;  /* 0x00000025ff007e24 */ /* 0x004fea000f8e00ff */
[----:B------:R-:W-:Y:S04]  /*7310*/  PRMT R0, R0, 0x654, R2 ;  /* 0x0000065400007816 */ /* 0x000fe80000000002 */
[----:B-----5:R2:W-:Y:S02]  /*7320*/  SYNCS.ARRIVE.TRANS64.RED.A1T0 RZ, [R0+URZ], RZ ;  /* 0x000000ff00ff79a7 */ /* 0x0205e400081004ff */
[----:B--2---:R-:W-:Y:S04]  /*7330*/  SEL R0, RZ, 0x1, P0 ;  /* 0x00000001ff007807 */ /* 0x004fe80000000000 */
[----:B-1--4-:R-:W-:Y:S02]  /*7340*/  LOP3.LUT R104, R104, R0, RZ, 0x3c, !PT ;  /* 0x0000000068687212 */ /* 0x012fe400078e3cff */
.L_x_118:
[----:B------:R-:W-:Y:S05]  /*7350*/  BSYNC B1 ;  /* 0x0000000000017941 */ /* 0x000fea0003800000 */
.L_x_117:
[----:B------:R-:W-:Y:S05]  /*7360*/  VIADD R0, R48, 0x40 ;  /* 0x0000004030007836 */ /* 0x000fea0000000000 */
[----:B------:R-:W-:Y:S04]  /*7370*/  SHF.R.U32.HI R0, RZ, 0x15, R0 ;  /* 0x00000015ff007819 */ /* 0x000fe80000011600 */
[----:B------:R-:W-:Y:S11]  /*7380*/  LOP3.LUT P0, RZ, R0, 0x3, R101, 0x48, !PT ;  /* 0x0000000300ff7812 */ /* 0x000ff60007804865 */
[----:B------:R-:W-:Y:S02]  /*7390*/  @!UPT UIADD3 URZ, UPT, UPT, URZ, URZ, URZ ;  /* 0x000000fffffff290 */ /* 0x000fe4000fffe0ff */
[----:B------:R-:W-:Y:S05]  /*73a0*/  @!P0 BRA `(.L_x_122) ;  /* 0x0000000000408947 */ /* 0x000fea0003800000 */
[----:B------:R-:W2:Y:S01]  /*73b0*/  LDCU.64 UR8, c[0x4][0x78] ;  /* 0x01000f00ff0877ac */ /* 0x000ea20008000a00 */
[----:B------:R-:W-:Y:S01]  /*73c0*/  MOV R3, 0x0 ;  /* 0x0000000000037802 */ /* 0x000fe20000000f00 */
[----:B------:R-:W-:Y:S02]  /*73d0*/  HFMA2 R12, -RZ, RZ, 0, 5.9604644775390625e-08 ;  /* 0x00000001ff0c7431 */ /* 0x000fe400000001ff */
[----:B------:R-:W-:Y:S02]  /*73e0*/  IMAD.MOV.U32 R8, RZ, RZ, 0x192 ;  /* 0x00000192ff087424 */ /* 0x000fe400078e00ff */
[----:B------:R-:W-:Y:S01]  /*73f0*/  IMAD.MOV.U32 R13, RZ, RZ, RZ ;  /* 0x000000ffff0d7224 */ /* 0x000fe200078e00ff */
[----:B------:R-:W3:Y:S01]  /*7400*/  LDCU.64 UR6, c[0x4][0x80] ;  /* 0x01001000ff0677ac */ /* 0x000ee20008000a00 */
[----:B------:R-:W4:Y:S01]  /*7410*/  LDC.64 R2, c[0x4][R3] ;  /* 0x0100000003027b82 */ /* 0x000f220000000a00 */
[----:B------:R-:W5:Y:S01]  /*7420*/  LDCU.64 UR4, c[0x4][0x18] ;  /* 0x01000300ff0477ac */ /* 0x000f620008000a00 */
[----:B--2---:R-:W-:Y:S01]  /*7430*/  MOV R5, UR9 ;  /* 0x0000000900057c02 */ /* 0x004fe20008000f00 */
[----:B------:R-:W-:Y:S01]  /*7440*/  IMAD.U32 R4, RZ, RZ, UR8 ;  /* 0x00000008ff047e24 */ /* 0x000fe2000f8e00ff */
[----:B---3--:R-:W-:Y:S01]  /*7450*/  MOV R7, UR7 ;  /* 0x0000000700077c02 */ /* 0x008fe20008000f00 */
[----:B------:R-:W-:Y:S01]  /*7460*/  IMAD.U32 R6, RZ, RZ, UR6 ;  /* 0x00000006ff067e24 */ /* 0x000fe2000f8e00ff */
[----:B-----5:R-:W-:Y:S01]  /*7470*/  MOV R11, UR5 ;  /* 0x00000005000b7c02 */ /* 0x020fe20008000f00 */
[----:B------:R-:W-:Y:S02]  /*7480*/  IMAD.U32 R10, RZ, RZ, UR4 ;  /* 0x00000004ff0a7e24 */ /* 0x000fe4000f8e00ff */
[----:B------:R-:W-:Y:S07]  /*7490*/  LEPC R20, `(.L_x_122) ;  /* 0x000000001014794e */ /* 0x000fee0000000000 */
[----:B-1--4-:R-:W-:Y:S05]  /*74a0*/  CALL.ABS.NOINC R2 ;  /* 0x0000000002007343 */ /* 0x012fea0003c00000 */
.L_x_122:
[-C--:B------:R-:W-:Y:S01]  /*74b0*/  F2FP.F16.E4M3.UNPACK_B R0, R81.reuse ;  /* 0x00000051ff00723e */ /* 0x080fe200020006ff */
[----:B------:R-:W-:Y:S05]  /*74c0*/  WARPSYNC.ALL ;  /* 0x0000000000007948 */ /* 0x000fea0003800000 */
[----:B------:R-:W-:Y:S01]  /*74d0*/  R2UR UR4, R48 ;  /* 0x00000000300472ca */ /* 0x000fe200000e0000 */
[--C-:B------:R-:W-:Y:S01]  /*74e0*/  HADD2.F32 R54, -RZ, R0.reuse.H0_H0 ;  /* 0x20000000ff367230 */ /* 0x100fe20000004100 */
[-C--:B------:R-:W-:Y:S01]  /*74f0*/  F2FP.F16.E4M3.UNPACK_B R2, R80.reuse.H1 ;  /* 0x00000050ff02723e */ /* 0x080fe200030006ff */
[----:B------:R-:W-:Y:S01]  /*7500*/  HADD2.F32 R55, -RZ, R0.H1_H1 ;  /* 0x30000000ff377230 */ /* 0x000fe20000004100 */
[----:B------:R-:W-:Y:S01]  /*7510*/  F2FP.F16.E4M3.UNPACK_B R0, R81.H1 ;  /* 0x00000051ff00723e */ /* 0x000fe200030006ff */
[----:B------:R-:W-:Y:S01]  /*7520*/  BSSY.RECONVERGENT B0, `(.L_x_123) ;  /* 0x0000095000007945 */ /* 0x000fe20003800200 */
[----:B------:R-:W-:Y:S01]  /*7530*/  F2FP.F16.E4M3.UNPACK_B R3, R80 ;  /* 0x00000050ff03723e */ /* 0x000fe200020006ff */
[----:B------:R-:W-:Y:S01]  /*7540*/  HADD2.F32 R52, -RZ, R2.H0_H0 ;  /* 0x20000002ff347230 */ /* 0x000fe20000004100 */
[----:B------:R-:W-:Y:S01]  /*7550*/  ISETP.NE.AND P0, PT, R110, RZ, PT ;  /* 0x000000ff6e00720c */ /* 0x000fe20003f05270 */
[--C-:B------:R-:W-:Y:S01]  /*7560*/  HADD2.F32 R56, -RZ, R0.reuse.H0_H0 ;  /* 0x20000000ff387230 */ /* 0x100fe20000004100 */
[----:B------:R-:W-:Y:S01]  /*7570*/  ISETP.NE.AND P6, PT, R118, RZ, PT ;  /* 0x000000ff7600720c */ /* 0x000fe20003fc5270 */
[----:B------:R-:W-:Y:S01]  /*7580*/  HADD2.F32 R57, -RZ, R0.H1_H1 ;  /* 0x30000000ff397230 */ /* 0x000fe20000004100 */
[-C--:B------:R-:W-:Y:S01]  /*7590*/  F2FP.F16.E4M3.UNPACK_B R0, R83.reuse ;  /* 0x00000053ff00723e */ /* 0x080fe200020006ff */
[----:B-1----:R-:W-:Y:S01]  /*75a0*/  LDTM.16dp32bit_t0_t15.x32 R4, tmem[UR4+0x40] ;  /* 0x00004004000479ee */ /* 0x002fe20008a80000 */
[----:B------:R-:W1:Y:S01]  /*75b0*/  LDTM.16dp32bit_t16_t31.x32 R4, tmem[UR4+0x60] ;  /* 0x00006004000479ee */ /* 0x000e620008aa0000 */
[----:B------:R-:W-:Y:S01]  /*75c0*/  HADD2.F32 R53, -RZ, R2.H1_H1 ;  /* 0x30000002ff357230 */ /* 0x000fe20000004100 */
[----:B------:R-:W-:Y:S01]  /*75d0*/  F2FP.F16.E4M3.UNPACK_B R2, R82.H1 ;  /* 0x00000052ff02723e */ /* 0x000fe200030006ff */
[--C-:B------:R-:W-:Y:S02]  /*75e0*/  HADD2.F32 R50, -RZ, R3.reuse.H0_H0 ;  /* 0x20000003ff327230 */ /* 0x100fe40000004100 */
[--C-:B------:R-:W-:Y:S02]  /*75f0*/  HADD2.F32 R62, -RZ, R0.reuse.H0_H0 ;  /* 0x20000000ff3e7230 */ /* 0x100fe40000004100 */
[----:B------:R-:W-:Y:S01]  /*7600*/  HADD2.F32 R63, -RZ, R0.H1_H1 ;  /* 0x30000000ff3f7230 */ /* 0x000fe20000004100 */
[----:B------:R-:W-:Y:S01]  /*7610*/  F2FP.F16.E4M3.UNPACK_B R0, R84.H1 ;  /* 0x00000054ff00723e */ /* 0x000fe200030006ff */
[--C-:B------:R-:W-:Y:S02]  /*7620*/  HADD2.F32 R60, -RZ, R2.reuse.H0_H0 ;  /* 0x20000002ff3c7230 */ /* 0x100fe40000004100 */
[----:B------:R-:W-:Y:S01]  /*7630*/  HADD2.F32 R61, -RZ, R2.H1_H1 ;  /* 0x30000002ff3d7230 */ /* 0x000fe20000004100 */
[----:B------:R-:W-:Y:S01]  /*7640*/  F2FP.F16.E4M3.UNPACK_B R2, R83.H1 ;  /* 0x00000053ff02723e */ /* 0x000fe200030006ff */
[----:B------:R-:W-:Y:S01]  /*7650*/  HADD2.F32 R51, -RZ, R3.H1_H1 ;  /* 0x30000003ff337230 */ /* 0x000fe20000004100 */
[----:B------:R-:W-:Y:S01]  /*7660*/  F2FP.F16.E4M3.UNPACK_B R3, R82 ;  /* 0x00000052ff03723e */ /* 0x000fe200020006ff */
[--C-:B------:R-:W-:Y:S02]  /*7670*/  HADD2.F32 R68, -RZ, R0.reuse.H0_H0 ;  /* 0x20000000ff447230 */ /* 0x100fe40000004100 */
[----:B------:R-:W-:Y:S01]  /*7680*/  HADD2.F32 R69, -RZ, R0.H1_H1 ;  /* 0x30000000ff457230 */ /* 0x000fe20000004100 */
[-C--:B------:R-:W-:Y:S01]  /*7690*/  F2FP.F16.E4M3.UNPACK_B R0, R85.reuse.H1 ;  /* 0x00000055ff00723e */ /* 0x080fe200030006ff */
[--C-:B------:R-:W-:Y:S02]  /*76a0*/  HADD2.F32 R64, -RZ, R2.reuse.H0_H0 ;  /* 0x20000002ff407230 */ /* 0x100fe40000004100 */
[----:B------:R-:W-:Y:S01]  /*76b0*/  HADD2.F32 R65, -RZ, R2.H1_H1 ;  /* 0x30000002ff417230 */ /* 0x000fe20000004100 */
[----:B------:R-:W-:Y:S01]  /*76c0*/  F2FP.F16.E4M3.UNPACK_B R2, R85 ;  /* 0x00000055ff02723e */ /* 0x000fe200020006ff */
[--C-:B------:R-:W-:Y:S02]  /*76d0*/  HADD2.F32 R58, -RZ, R3.reuse.H0_H0 ;  /* 0x20000003ff3a7230 */ /* 0x100fe40000004100 */
[C---:B-1----:R-:W-:Y:S01]  /*76e0*/  FMUL R7, R47.reuse, R7 ;  /* 0x000000072f077220 */ /* 0x042fe20000400000 */
[----:B------:R-:W-:Y:S01]  /*76f0*/  HADD2.F32 R59, -RZ, R3.H1_H1 ;  /* 0x30000003ff3b7230 */ /* 0x000fe20000004100 */
[----:B------:R-:W-:Y:S01]  /*7700*/  F2FP.F16.E4M3.UNPACK_B R3, R84 ;  /* 0x00000054ff03723e */ /* 0x000fe200020006ff */
[--C-:B------:R-:W-:Y:S02]  /*7710*/  HADD2.F32 R72, -RZ, R0.reuse.H0_H0 ;  /* 0x20000000ff487230 */ /* 0x100fe40000004100 */
[C---:B------:R-:W-:Y:S01]  /*7720*/  FMUL R11, R47.reuse, R11 ;  /* 0x0000000b2f0b7220 */ /* 0x040fe20000400000 */
[----:B------:R-:W-:Y:S01]  /*7730*/  HADD2.F32 R73, -RZ, R0.H1_H1 ;  /* 0x30000000ff497230 */ /* 0x000fe20000004100 */
[----:B------:R-:W-:Y:S01]  /*7740*/  F2FP.F16.E4M3.UNPACK_B R0, R87 ;  /* 0x00000057ff00723e */ /* 0x000fe200020006ff */
[--C-:B------:R-:W-:Y:S02]  /*7750*/  HADD2.F32 R70, -RZ, R2.reuse.H0_H0 ;  /* 0x20000002ff467230 */ /* 0x100fe40000004100 */
[C---:B------:R-:W-:Y:S01]  /*7760*/  FMUL R15, R47.reuse, R15 ;  /* 0x0000000f2f0f7220 */ /* 0x040fe20000400000 */
[----:B------:R-:W-:Y:S01]  /*7770*/  HADD2.F32 R71, -RZ, R2.H1_H1 ;  /* 0x30000002ff477230 */ /* 0x000fe20000004100 */
[-C--:B------:R-:W-:Y:S01]  /*7780*/  F2FP.F16.E4M3.UNPACK_B R2, R86.reuse.H1 ;  /* 0x00000056ff02723e */ /* 0x080fe200030006ff */
[--C-:B------:R-:W-:Y:S02]  /*7790*/  HADD2.F32 R66, -RZ, R3.reuse.H0_H0 ;  /* 0x20000003ff427230 */ /* 0x100fe40000004100 */
[----:B------:R-:W-:Y:S01]  /*77a0*/  HADD2.F32 R67, -RZ, R3.H1_H1 ;  /* 0x30000003ff437230 */ /* 0x000fe20000004100 */
[----:B------:R-:W-:Y:S01]  /*77b0*/  F2FP.F16.E4M3.UNPACK_B R3, R86 ;  /* 0x00000056ff03723e */ /* 0x000fe200020006ff */
[--C-:B------:R-:W-:Y:S02]  /*77c0*/  HADD2.F32 R78, -RZ, R0.reuse.H0_H0 ;  /* 0x20000000ff4e7230 */ /* 0x100fe40000004100 */
[----:B------:R-:W-:Y:S02]  /*77d0*/  HADD2.F32 R79, -RZ, R0.H1_H1 ;  /* 0x30000000ff4f7230 */ /* 0x000fe40000004100 */
[C---:B------:R-:W-:Y:S01]  /*77e0*/  FMUL R0, R47.reuse, R4 ;  /* 0x000000042f007220 */ /* 0x040fe20000400000 */
[--C-:B------:R-:W-:Y:S02]  /*77f0*/  HADD2.F32 R76, -RZ, R2.reuse.H0_H0 ;  /* 0x20000002ff4c7230 */ /* 0x100fe40000004100 */
[----:B------:R-:W-:Y:S01]  /*7800*/  FMUL R4, R47, R8 ;  /* 0x000000082f047220 */ /* 0x000fe20000400000 */
[----:B------:R-:W-:Y:S02]  /*7810*/  HADD2.F32 R77, -RZ, R2.H1_H1 ;  /* 0x30000002ff4d7230 */ /* 0x000fe40000004100 */
[----:B------:R-:W-:Y:S01]  /*7820*/  FFMA R0, R49, R50, R0 ;  /* 0x0000003231007223 */ /* 0x000fe20000000000 */
[--C-:B------:R-:W-:Y:S02]  /*7830*/  HADD2.F32 R74, -RZ, R3.reuse.H0_H0 ;  /* 0x20000003ff4a7230 */ /* 0x100fe40000004100 */
[C---:B------:R-:W-:Y:S01]  /*7840*/  FMUL R2, R47.reuse, R5 ;  /* 0x000000052f027220 */ /* 0x040fe20000400000 */
[----:B------:R-:W-:Y:S02]  /*7850*/  HADD2.F32 R75, -RZ, R3.H1_H1 ;  /* 0x30000003ff4b7230 */ /* 0x000fe40000004100 */
[C---:B------:R-:W-:Y:S01]  /*7860*/  FMUL R5, R47.reuse, R9 ;  /* 0x000000092f057220 */ /* 0x040fe20000400000 */
[----:B------:R-:W-:Y:S01]  /*7870*/  FMUL R8, R47, R12 ;  /* 0x0000000c2f087220 */ /* 0x000fe20000400000 */
[----:B------:R-:W-:Y:S01]  /*7880*/  FFMA R2, R49, R51, R2 ;  /* 0x0000003331027223 */ /* 0x000fe20000000002 */
[C---:B------:R-:W-:Y:S01]  /*7890*/  FMUL R9, R47.reuse, R13 ;  /* 0x0000000d2f097220 */ /* 0x040fe20000400000 */
[C---:B------:R-:W-:Y:S01]  /*78a0*/  FMUL R12, R47.reuse, R21 ;  /* 0x000000152f0c7220 */ /* 0x040fe20000400000 */
[C---:B------:R-:W-:Y:S01]  /*78b0*/  FMUL R21, R47.reuse, R30 ;  /* 0x0000001e2f157220 */ /* 0x040fe20000400000 */
[C---:B------:R-:W-:Y:S01]  /*78c0*/  FMUL R13, R47.reuse, R22 ;  /* 0x000000162f0d7220 */ /* 0x040fe20000400000 */
[C---:B------:R-:W-:Y:S01]  /*78d0*/  FMUL R22, R47.reuse, R31 ;  /* 0x0000001f2f167220 */ /* 0x040fe20000400000 */
        /* <DEDUP_REMOVED lines=8> */
[C---:B------:R-:W-:Y:S01]  /*7960*/  FFMA R6, R49.reuse, R56, R6 ;  /* 0x0000003831067223 */ /* 0x040fe20000000006 */
[C---:B------:R-:W-:Y:S01]  /*7970*/  FFMA R11, R49.reuse, R57, R11 ;  /* 0x00000039310b7223 */ /* 0x040fe2000000000b */
[C---:B------:R-:W-:Y:S01]  /*7980*/  FFMA R8, R49.reuse, R58, R8 ;  /* 0x0000003a31087223 */ /* 0x040fe20000000008 */
[----:B------:R-:W-:Y:S01]  /*7990*/  FFMA R9, R49, R59, R9 ;  /* 0x0000003b31097223 */ /* 0x000fe20000000009 */
[----:B------:R-:W-:Y:S01]  /*79a0*/  F2FP.SATFINITE.E4M3.F32.PACK_AB_MERGE_C R52, R7, R3, RZ ;  /* 0x000000030734723e */ /* 0x000fe200048070ff */
[----:B------:R-:W-:Y:S01]  /*79b0*/  FFMA R10, R49, R60, R10 ;  /* 0x0000003c310a7223 */ /* 0x000fe2000000000a */
[----:B------:R-:W-:Y:S01]  /*79c0*/  F2FP.SATFINITE.E4M3.F32.PACK_AB_MERGE_C R53, R11, R6, RZ ;  /* 0x000000060b35723e */ /* 0x000fe200048070ff */
[----:B------:R-:W-:Y:S01]  /*79d0*/  FFMA R15, R49, R61, R15 ;  /* 0x0000003d310f7223 */ /* 0x000fe2000000000f */
[C---:B------:R-:W-:Y:S01]  /*79e0*/  FMUL R3, R47.reuse, R16 ;  /* 0x000000102f037220 */ /* 0x040fe20000400000 */
[C---:B------:R-:W-:Y:S01]  /*79f0*/  FMUL R6, R47.reuse, R17 ;  /* 0x000000112f067220 */ /* 0x040fe20000400000 */
[----:B------:R-:W-:Y:S01]  /*7a00*/  F2FP.F16.E4M3.UNPACK_B R51, R87.H1 ;  /* 0x00000057ff33723e */ /* 0x000fe200030006ff */
[----:B------:R-:W-:Y:S01]  /*7a10*/  FMUL R11, R47, R20 ;  /* 0x000000142f0b7220 */ /* 0x000fe20000400000 */
[----:B------:R-:W-:Y:S01]  /*7a20*/  F2FP.SATFINITE.E4M3.F32.PACK_AB_MERGE_C R54, R15, R10, RZ ;  /* 0x0000000a0f36723e */ /* 0x000fe200048070ff */
[C---:B------:R-:W-:Y:S01]  /*7a30*/  FFMA R3, R49.reuse, R62, R3 ;  /* 0x0000003e31037223 */ /* 0x040fe20000000003 */
[----:B------:R-:W-:Y:S01]  /*7a40*/  FFMA R6, R49, R63, R6 ;  /* 0x0000003f31067223 */ /* 0x000fe20000000006 */
[----:B------:R-:W-:Y:S01]  /*7a50*/  FMUL R20, R47, R29 ;  /* 0x0000001d2f147220 */ /* 0x000fe20000400000 */
[----:B------:R-:W-:Y:S01]  /*7a60*/  F2FP.SATFINITE.E4M3.F32.PACK_AB_MERGE_C R29, R5, R4, R53 ;  /* 0x00000004051d723e */ /* 0x000fe20004807035 */
[----:B------:R-:W-:Y:S01]  /*7a70*/  FMUL R10, R47, R19 ;  /* 0x000000132f0a7220 */ /* 0x000fe20000400000 */
[----:B------:R-:W-:Y:S01]  /*7a80*/  F2FP.SATFINITE.E4M3.F32.PACK_AB_MERGE_C R30, R9, R8, R54 ;  /* 0x00000008091e723e */ /* 0x000fe20004807036 */
        /* <DEDUP_REMOVED lines=10> */
[----:B------:R-:W-:Y:S01]  /*7b30*/  FFMA R14, R49, R69, R14 ;  /* 0x00000045310e7223 */ /* 0x000fe2000000000e */
[----:B------:R-:W-:Y:S01]  /*7b40*/  FMUL R18, R47, R27 ;  /* 0x0000001b2f127220 */ /* 0x000fe20000400000 */
[C---:B------:R-:W-:Y:S01]  /*7b50*/  FFMA R15, R49.reuse, R70, R15 ;  /* 0x00000046310f7223 */ /* 0x040fe2000000000f */
[C---:B------:R-:W-:Y:S01]  /*7b60*/  FFMA R16, R49.reuse, R71, R16 ;  /* 0x0000004731107223 */ /* 0x040fe20000000010 */
[C---:B------:R-:W-:Y:S01]  /*7b70*/  FFMA R17, R49.reuse, R72, R17 ;  /* 0x0000004831117223 */ /* 0x040fe20000000011 */
[C---:B------:R-:W-:Y:S01]  /*7b80*/  FFMA R18, R49.reuse, R73, R18 ;  /* 0x0000004931127223 */ /* 0x040fe20000000012 */
[----:B------:R-:W-:Y:S01]  /*7b90*/  FFMA R19, R49, R74, R19 ;  /* 0x0000004a31137223 */ /* 0x000fe20000000013 */
[----:B------:R-:W-:Y:S01]  /*7ba0*/  FMUL R23, R47, R32 ;  /* 0x000000202f177220 */ /* 0x000fe20000400000 */
[----:B------:R-:W-:Y:S01]  /*7bb0*/  FFMA R20, R49, R75, R20 ;  /* 0x0000004b31147223 */ /* 0x000fe20000000014 */
[----:B------:R-:W-:Y:S01]  /*7bc0*/  FMUL R24, R47, R33 ;  /* 0x000000212f187220 */ /* 0x000fe20000400000 */
[--C-:B------:R-:W-:Y:S02]  /*7bd0*/  HADD2.F32 R50, -RZ, R51.reuse.H0_H0 ;  /* 0x20000033ff327230 */ /* 0x100fe40000004100 */
[----:B------:R-:W-:Y:S01]  /*7be0*/  FFMA R21, R49, R76, R21 ;  /* 0x0000004c31157223 */ /* 0x000fe20000000015 */
[----:B------:R-:W-:Y:S02]  /*7bf0*/  HADD2.F32 R51, -RZ, R51.H1_H1 ;  /* 0x30000033ff337230 */ /* 0x000fe40000004100 */
[----:B------:R-:W-:Y:S01]  /*7c00*/  FMUL R25, R47, R34 ;  /* 0x000000222f197220 */ /* 0x000fe20000400000 */
[----:B------:R-:W-:Y:S01]  /*7c10*/  FFMA R22, R49, R77, R22 ;  /* 0x0000004d31167223 */ /* 0x000fe20000000016 */
[----:B------:R-:W-:Y:S01]  /*7c20*/  FMUL R26, R47, R35 ;  /* 0x000000232f1a7220 */ /* 0x000fe20000400000 */
[----:B------:R-:W-:Y:S01]  /*7c30*/  F2FP.SATFINITE.E4M3.F32.PACK_AB_MERGE_C R7, R10, R7, RZ ;  /* 0x000000070a07723e */ /* 0x000fe200048070ff */
[C---:B------:R-:W-:Y:S01]  /*7c40*/  FFMA R23, R49.reuse, R78, R23 ;  /* 0x0000004e31177223 */ /* 0x040fe20000000017 */
[C---:B------:R-:W-:Y:S01]  /*7c50*/  FFMA R24, R49.reuse, R79, R24 ;  /* 0x0000004f31187223 */ /* 0x040fe20000000018 */
[C---:B------:R-:W-:Y:S01]  /*7c60*/  FFMA R25, R49.reuse, R50, R25 ;  /* 0x0000003231197223 */ /* 0x040fe20000000019 */
[----:B------:R-:W-:Y:S01]  /*7c70*/  FFMA R26, R49, R51, R26 ;  /* 0x00000033311a7223 */ /* 0x000fe2000000001a */
[----:B------:R-:W-:Y:S02]  /*7c80*/  F2FP.SATFINITE.E4M3.F32.PACK_AB_MERGE_C R28, R2, R0, R52 ;  /* 0x00000000021c723e */ /* 0x000fe40004807034 */
[----:B------:R-:W-:Y:S02]  /*7c90*/  F2FP.SATFINITE.E4M3.F32.PACK_AB_MERGE_C R31, R6, R3, R7 ;  /* 0x00000003061f723e */ /* 0x000fe40004807007 */
[----:B------:R-:W-:Y:S02]  /*7ca0*/  F2FP.SATFINITE.E4M3.F32.PACK_AB_MERGE_C R13, R14, R13, RZ ;  /* 0x0000000d0e0d723e */ /* 0x000fe400048070ff */
[----:B------:R-:W-:Y:S01]  /*7cb0*/  F2FP.SATFINITE.E4M3.F32.PACK_AB_MERGE_C R17, R18, R17, RZ ;  /* 0x000000111211723e */ /* 0x000fe200048070ff */
[----:B------:R1:W-:Y:S01]  /*7cc0*/  STS.128 [R100+UR49+0x5400], R28 ;  /* 0x0054001c64007988 */ /* 0x0003e20008000c31 */
[----:B------:R-:W-:Y:S02]  /*7cd0*/  F2FP.SATFINITE.E4M3.F32.PACK_AB_MERGE_C R14, R22, R21, RZ ;  /* 0x00000015160e723e */ /* 0x000fe400048070ff */
[----:B------:R-:W-:Y:S02]  /*7ce0*/  F2FP.SATFINITE.E4M3.F32.PACK_AB_MERGE_C R25, R26, R25, RZ ;  /* 0x000000191a19723e */ /* 0x000fe400048070ff */
[----:B------:R-:W-:Y:S02]  /*7cf0*/  F2FP.SATFINITE.E4M3.F32.PACK_AB_MERGE_C R12, R12, R11, R13 ;  /* 0x0000000b0c0c723e */ /* 0x000fe4000480700d */
[----:B------:R-:W-:Y:S02]  /*7d00*/  F2FP.SATFINITE.E4M3.F32.PACK_AB_MERGE_C R13, R16, R15, R17 ;  /* 0x0000000f100d723e */ /* 0x000fe40004807011 */
        /* <DEDUP_REMOVED lines=13> */
[----:B------:R-:W-:Y:S02]  /*7de0*/  UIADD3 UR8, UP0, UPT, UR52, 0x680, URZ ;  /* 0x0000068034087890 */ /* 0x000fe4000ff1e0ff */
[----:B------:R-:W-:Y:S02]  /*7df0*/  UIADD3 UR5, UPT, UPT, UR41, 0x40, URZ ;  /* 0x0000004029057890 */ /* 0x000fe4000fffe0ff */
[----:B------:R-:W-:Y:S02]  /*7e00*/  UIADD3 UR4, UPT, UPT, UR49, 0x5400, URZ ;  /* 0x0000540031047890 */ /* 0x000fe4000fffe0ff */
[----:B------:R-:W-:Y:S01]  /*7e10*/  UIADD3.X UR9, UPT, UPT, URZ, UR53, URZ, UP0, !UPT ;  /* 0x00000035ff097290 */ /* 0x000fe200087fe4ff */
[----:B------:R-:W-:Y:S01]  /*7e20*/  UMOV UR6, UR42 ;  /* 0x0000002a00067c82 */ /* 0x000fe20008000000 */
[----:B------:R-:W-:Y:S07]  /*7e30*/  UMOV UR7, UR36 ;  /* 0x0000002400077c82 */ /* 0x000fee0008000000 */
[----:B------:R2:W-:Y:S01]  /*7e40*/  UTMASTG.3D [UR4], [UR8] ;  /* 0x00000004080073b5 */ /* 0x0005e20008010000 */
[----:B------:R0:W-:Y:S01]  /*7e50*/  UTMACMDFLUSH ;  /* 0x00000000000079b7 */ /* 0x0001e20000000000 */
[----:B--2---:R-:W-:Y:S04]  /*7e60*/  DEPBAR.LE SB0, 0x1 ;  /* 0x000080400000791a */ /* 0x004fe80000000000 */
.L_x_124:
[----:B------:R-:W-:Y:S05]  /*7e70*/  BSYNC.RECONVERGENT B0 ;  /* 0x0000000000007941 */ /* 0x000fea0003800200 */
.L_x_123:
        /* <DEDUP_REMOVED lines=15> */
.L_x_128:
[----:B------:R-:W-:Y:S05]  /*7f70*/  BSYNC B0 ;  /* 0x0000000000007941 */ /* 0x000fea0003800000 */
.L_x_127:
[----:B------:R-:W-:Y:S01]  /*7f80*/  ISETP.NE.AND P0, PT, R116, RZ, PT ;  /* 0x000000ff7400720c */ /* 0x000fe20003f05270 */
[----:B------:R-:W-:Y:S11]  /*7f90*/  VIADD R105, R105, 0x1 ;  /* 0x0000000169697836 */ /* 0x000ff60000000000 */
[----:B------:R-:W-:Y:S01]  /*7fa0*/  @!UPT UIADD3 URZ, UPT, UPT, URZ, URZ, URZ ;  /* 0x000000fffffff290 */ /* 0x000fe2000fffe0ff */
[----:B------:R3:W4:Y:S04]  /*7fb0*/  @P0 LDS.128 R84, [R2+0x410] ;  /* 0x0004100002540984 */ /* 0x0007280000000c00 */
[----:B------:R1:W1:Y:S01]  /*7fc0*/  @P0 LDS.128 R80, [R3+UR49+0x400] ;  /* 0x0004003103500984 */ /* 0x0002620008000c00 */
        /* <DEDUP_REMOVED lines=14> */
.L_x_126:
[----:B------:R-:W-:Y:S05]  /*80b0*/  BSYNC B1 ;  /* 0x0000000000017941 */ /* 0x000fea0003800000 */
.L_x_125:
[----:B------:R-:W-:Y:S05]  /*80c0*/  VIADD R0, R48, 0x80 ;  /* 0x0000008030007836 */ /* 0x000fea0000000000 */
[----:B------:R-:W-:Y:S04]  /*80d0*/  SHF.R.U32.HI R0, RZ, 0x15, R0 ;  /* 0x00000015ff007819 */ /* 0x000fe80000011600 */
[----:B------:R-:W-:Y:S11]  /*80e0*/  LOP3.LUT P0, RZ, R0, 0x3, R101, 0x48, !PT ;  /* 0x0000000300ff7812 */ /* 0x000ff60007804865 */
[----:B------:R-:W-:Y:S02]  /*80f0*/  @!UPT UIADD3 URZ, UPT, UPT, URZ, URZ, URZ ;  /* 0x000000fffffff290 */ /* 0x000fe4000fffe0ff */
[----:B------:R-:W-:Y:S05]  /*8100*/  @!P0 BRA `(.L_x_130) ;  /* 0x0000000000408947 */ /* 0x000fea0003800000 */
[----:B------:R-:W2:Y:S01]  /*8110*/  LDCU.64 UR8, c[0x4][0x78] ;  /* 0x01000f00ff0877ac */ /* 0x000ea20008000a00 */
[----:B------:R-:W-:Y:S01]  /*8120*/  MOV R3, 0x0 ;  /* 0x0000000000037802 */ /* 0x000fe20000000f00 */
[----:B-1----:R-:W-:Y:S02]  /*8130*/  HFMA2 R12, -RZ, RZ, 0, 5.9604644775390625e-08 ;  /* 0x00000001ff0c7431 */ /* 0x002fe400000001ff */
[----:B------:R-:W-:Y:S02]  /*8140*/  IMAD.MOV.U32 R8, RZ, RZ, 0x192 ;  /* 0x00000192ff087424 */ /* 0x000fe400078e00ff */
[----:B------:R-:W-:Y:S01]  /*8150*/  IMAD.MOV.U32 R13, RZ, RZ, RZ ;  /* 0x000000ffff0d7224 */ /* 0x000fe200078e00ff */
[----:B------:R-:W1:Y:S01]  /*8160*/  LDCU.64 UR6, c[0x4][0x80] ;  /* 0x01001000ff0677ac */ /* 0x000e620008000a00 */
[----:B------:R-:W3:Y:S01]  /*8170*/  LDC.64 R2, c[0x4][R3] ;  /* 0x0100000003027b82 */ /* 0x000ee20000000a00 */
[----:B------:R-:W4:Y:S01]  /*8180*/  LDCU.64 UR4, c[0x4][0x18] ;  /* 0x01000300ff0477ac */ /* 0x000f220008000a00 */
[----:B--2---:R-:W-:Y:S01]  /*8190*/  MOV R5, UR9 ;  /* 0x0000000900057c02 */ /* 0x004fe20008000f00 */
[----:B------:R-:W-:Y:S01]  /*81a0*/  IMAD.U32 R4, RZ, RZ, UR8 ;  /* 0x00000008ff047e24 */ /* 0x000fe2000f8e00ff */
[----:B-1----:R-:W-:Y:S01]  /*81b0*/  MOV R7, UR7 ;  /* 0x0000000700077c02 */ /* 0x002fe20008000f00 */
[----:B------:R-:W-:Y:S01]  /*81c0*/  IMAD.U32 R6, RZ, RZ, UR6 ;  /* 0x00000006ff067e24 */ /* 0x000fe2000f8e00ff */
[----:B----4-:R-:W-:Y:S01]  /*81d0*/  MOV R11, UR5 ;  /* 0x00000005000b7c02 */ /* 0x010fe20008000f00 */
[----:B------:R-:W-:Y:S02]  /*81e0*/  IMAD.U32 R10, RZ, RZ, UR4 ;  /* 0x00000004ff0a7e24 */ /* 0x000fe4000f8e00ff */
[----:B------:R-:W-:Y:S07]  /*81f0*/  LEPC R20, `(.L_x_130) ;  /* 0x000000001014794e */ /* 0x000fee0000000000 */
[----:B---3--:R-:W-:Y:S05]  /*8200*/  CALL.ABS.NOINC R2 ;  /* 0x0000000002007343 */ /* 0x008fea0003c00000 */
.L_x_130:
        /* <DEDUP_REMOVED lines=148> */
[----:B------:R-:W-:Y:S02]  /*8b50*/  UIADD3 UR8, UP0, UPT, UR52, 0x680, URZ ;  /* 0x0000068034087890 */ /* 0x000fe4000ff1e0ff */
[----:B------:R-:W-:Y:S02]  /*8b60*/  UIADD3 UR5, UPT, UPT, UR41, 0x80, URZ ;  /* 0x0000008029057890 */ /* 0x000fe4000fffe0ff */
[----:B------:R-:W-:Y:S01]  /*8b70*/  MOV R109, UR10 ;  /* 0x0000000a006d7c02 */ /* 0x000fe20008000f00 */
[----:B------:R-:W-:Y:S01]  /*8b80*/  UIADD3.X UR9, UPT, UPT, URZ, UR53, URZ, UP0, !UPT ;  /* 0x00000035ff097290 */ /* 0x000fe200087fe4ff */
[----:B------:R-:W-:Y:S02]  /*8b90*/  UMOV UR6, UR42 ;  /* 0x0000002a00067c82 */ /* 0x000fe40008000000 */
[----:B------:R-:W-:Y:S01]  /*8ba0*/  R2UR UR4, R109 ;  /* 0x000000006d0472ca */ /* 0x000fe200000e0000 */
[----:B------:R-:W-:Y:S11]  /*8bb0*/  UMOV UR7, UR36 ;  /* 0x0000002400077c82 */ /* 0x000ff60008000000 */
[----:B------:R-:W-:Y:S01]  /*8bc0*/  @!UPT UIADD3 URZ, UPT, UPT, URZ, URZ, URZ ;  /* 0x000000fffffff290 */ /* 0x000fe2000fffe0ff */
[----:B------:R2:W-:Y:S01]  /*8bd0*/  UTMASTG.3D [UR4], [UR8] ;  /* 0x00000004080073b5 */ /* 0x0005e20008010000 */
[----:B------:R0:W-:Y:S01]  /*8be0*/  UTMACMDFLUSH ;  /* 0x00000000000079b7 */ /* 0x0001e20000000000 */
[----:B--2---:R-:W-:Y:S04]  /*8bf0*/  DEPBAR.LE SB0, 0x1 ;  /* 0x000080400000791a */ /* 0x004fe80000000000 */
.L_x_132:
[----:B------:R-:W-:Y:S05]  /*8c00*/  BSYNC.RECONVERGENT B0 ;  /* 0x0000000000007941 */ /* 0x000fea0003800200 */
.L_x_131:
        /* <DEDUP_REMOVED lines=15> */
.L_x_136:
[----:B------:R-:W-:Y:S05]  /*8d00*/  BSYNC B0 ;  /* 0x0000000000007941 */ /* 0x000fea0003800000 */
.L_x_135:
        /* <DEDUP_REMOVED lines=19> */
.L_x_134:
[----:B------:R-:W-:Y:S05]  /*8e40*/  BSYNC B1 ;  /* 0x0000000000017941 */ /* 0x000fea0003800000 */
.L_x_133:
        /* <DEDUP_REMOVED lines=21> */
.L_x_138:
[----:B------:R-:W-:Y:S01]  /*8fa0*/  ISETP.NE.AND P0, PT, R110, RZ, PT ;  /* 0x000000ff6e00720c */ /* 0x000fe20003f05270 */
[----:B------:R-:W-:Y:S05]  /*8fb0*/  WARPSYNC.ALL ;  /* 0x0000000000007948 */ /* 0x000fea0003800000 */
[----:B------:R-:W-:Y:S01]  /*8fc0*/  R2UR UR4, R48 ;  /* 0x00000000300472ca */ /* 0x000fe200000e0000 */
[----:B------:R-:W-:Y:S01]  /*8fd0*/  BSSY.RECONVERGENT B0, `(.L_x_139) ;  /* 0x000009c000007945 */ /* 0x000fe20003800200 */
[-C--:B------:R-:W-:Y:S02]  /*8fe0*/  F2FP.F16.E4M3.UNPACK_B R2, R80.reuse ;  /* 0x00000050ff02723e */ /* 0x080fe400020006ff */
[----:B------:R-:W-:Y:S02]  /*8ff0*/  F2FP.F16.E4M3.UNPACK_B R80, R80.H1 ;  /* 0x00000050ff50723e */ /* 0x000fe400030006ff */
[-C--:B------:R-:W-:Y:S01]  /*9000*/  F2FP.F16.E4M3.UNPACK_B R51, R81.reuse ;  /* 0x00000051ff33723e */ /* 0x080fe200020006ff */
[--C-:B------:R-:W-:Y:S01]  /*9010*/  HADD2.F32 R0, -RZ, R2.reuse.H0_H0 ;  /* 0x20000002ff007230 */ /* 0x100fe20000004100 */
[----:B------:R-:W-:Y:S01]  /*9020*/  F2FP.F16.E4M3.UNPACK_B R81, R81.H1 ;  /* 0x00000051ff51723e */ /* 0x000fe200030006ff */
[----:B------:R-:W-:Y:S01]  /*9030*/  HADD2.F32 R2, -RZ, R2.H1_H1 ;  /* 0x30000002ff027230 */ /* 0x000fe20000004100 */
[-C--:B------:R-:W-:Y:S01]  /*9040*/  F2FP.F16.E4M3.UNPACK_B R55, R82.reuse ;  /* 0x00000052ff37723e */ /* 0x080fe200020006ff */
[--C-:B------:R-:W-:Y:S01]  /*9050*/  HADD2.F32 R3, -RZ, R80.reuse.H0_H0 ;  /* 0x20000050ff037230 */ /* 0x100fe20000004100 */
[----:B------:R-:W-:Y:S01]  /*9060*/  F2FP.F16.E4M3.UNPACK_B R82, R82.H1 ;  /* 0x00000052ff52723e */ /* 0x000fe200030006ff */
[----:B-1----:R-:W-:Y:S01]  /*9070*/  LDTM.16dp32bit_t0_t15.x32 R4, tmem[UR4+0xc0] ;  /* 0x0000c004000479ee */ /* 0x002fe20008a80000 */
[----:B------:R-:W1:Y:S01]  /*9080*/  LDTM.16dp32bit_t16_t31.x32 R4, tmem[UR4+0xe0] ;  /* 0x0000e004000479ee */ /* 0x000e620008aa0000 */
[----:B------:R-:W-:Y:S01]  /*9090*/  NOP ;  /* 0x0000000000007918 */ /* 0x000fe20000000000 */
[--C-:B------:R-:W-:Y:S01]  /*90a0*/  HADD2.F32 R50, -RZ, R51.reuse.H0_H0 ;  /* 0x20000033ff327230 */ /* 0x100fe20000004100 */
[----:B------:R-:W-:Y:S01]  /*90b0*/  R2UR UR5, R113 ;  /* 0x00000000710572ca */ /* 0x000fe200000e0000 */
[----:B------:R-:W-:Y:S01]  /*90c0*/  HADD2.F32 R51, -RZ, R51.H1_H1 ;  /* 0x30000033ff337230 */ /* 0x000fe20000004100 */
[----:B------:R-:W-:Y:S01]  /*90d0*/  F2FP.F16.E4M3.UNPACK_B R59, R83 ;  /* 0x00000053ff3b723e */ /* 0x000fe200020006ff */
[--C-:B------:R-:W-:Y:S01]  /*90e0*/  HADD2.F32 R54, -RZ, R55.reuse.H0_H0 ;  /* 0x20000037ff367230 */ /* 0x100fe20000004100 */
[----:B------:R-:W-:Y:S01]  /*90f0*/  F2FP.F16.E4M3.UNPACK_B R63, R84 ;  /* 0x00000054ff3f723e */ /* 0x000fe200020006ff */
[----:B------:R-:W-:Y:S01]  /*9100*/  HADD2.F32 R55, -RZ, R55.H1_H1 ;  /* 0x30000037ff377230 */ /* 0x000fe20000004100 */
[----:B------:R-:W-:Y:S01]  /*9110*/  F2FP.F16.E4M3.UNPACK_B R67, R85 ;  /* 0x00000055ff43723e */ /* 0x000fe200020006ff */
[--C-:B------:R-:W-:Y:S01]  /*9120*/  HADD2.F32 R58, -RZ, R59.reuse.H0_H0 ;  /* 0x2000003bff3a7230 */ /* 0x100fe20000004100 */
[----:B------:R-:W-:Y:S01]  /*9130*/  F2FP.F16.E4M3.UNPACK_B R71, R86 ;  /* 0x00000056ff47723e */ /* 0x000fe200020006ff */
[----:B------:R-:W-:Y:S01]  /*9140*/  HADD2.F32 R59, -RZ, R59.H1_H1 ;  /* 0x3000003bff3b7230 */ /* 0x000fe20000004100 */
[----:B------:R-:W-:Y:S01]  /*9150*/  F2FP.F16.E4M3.UNPACK_B R74, R87 ;  /* 0x00000057ff4a723e */ /* 0x000fe200020006ff */
[--C-:B------:R-:W-:Y:S01]  /*9160*/  HADD2.F32 R62, -RZ, R63.reuse.H0_H0 ;  /* 0x2000003fff3e7230 */ /* 0x100fe20000004100 */
[----:B------:R-:W-:Y:S01]  /*9170*/  F2FP.F16.E4M3.UNPACK_B R83, R83.H1 ;  /* 0x00000053ff53723e */ /* 0x000fe200030006ff */
[----:B------:R-:W-:Y:S01]  /*9180*/  UIADD3 UR5, UPT, UPT, UR5, 0x1d0, URZ ;  /* 0x000001d005057890 */ /* 0x000fe2000fffe0ff */
[----:B------:R-:W-:Y:S01]  /*9190*/  HADD2.F32 R63, -RZ, R63.H1_H1 ;  /* 0x3000003fff3f7230 */ /* 0x000fe20000004100 */
[----:B------:R-:W-:Y:S01]  /*91a0*/  F2FP.F16.E4M3.UNPACK_B R84, R84.H1 ;  /* 0x00000054ff54723e */ /* 0x000fe200030006ff */
[--C-:B------:R-:W-:Y:S01]  /*91b0*/  HADD2.F32 R66, -RZ, R67.reuse.H0_H0 ;  /* 0x20000043ff427230 */ /* 0x100fe20000004100 */
[----:B------:R-:W-:Y:S01]  /*91c0*/  UPRMT UR5, UR37, 0x654, UR5 ;  /* 0x0000065425057896 */ /* 0x000fe20008000005 */
[----:B------:R-:W-:Y:S01]  /*91d0*/  HADD2.F32 R67, -RZ, R67.H1_H1 ;  /* 0x30000043ff437230 */ /* 0x000fe20000004100 */
[----:B------:R-:W-:Y:S01]  /*91e0*/  F2FP.F16.E4M3.UNPACK_B R85, R85.H1 ;  /* 0x00000055ff55723e */ /* 0x000fe200030006ff */
[--C-:B------:R-:W-:Y:S02]  /*91f0*/  HADD2.F32 R70, -RZ, R71.reuse.H0_H0 ;  /* 0x20000047ff467230 */ /* 0x100fe40000004100 */
[C---:B-1----:R-:W-:Y:S01]  /*9200*/  FMUL R4, R47.reuse, R4 ;  /* 0x000000042f047220 */ /* 0x042fe20000400000 */
[C---:B------:R-:W-:Y:S01]  /*9210*/  FMUL R5, R47.reuse, R5 ;  /* 0x000000052f057220 */ /* 0x040fe20000400000 */
[C---:B------:R-:W-:Y:S01]  /*9220*/  FMUL R8, R47.reuse, R8 ;  /* 0x000000082f087220 */ /* 0x040fe20000400000 */
[----:B------:R-:W-:Y:S01]  /*9230*/  FMUL R9, R47, R9 ;  /* 0x000000092f097220 */ /* 0x000fe20000400000 */
[C---:B------:R-:W-:Y:S01]  /*9240*/  FFMA R4, R49.reuse, R0, R4 ;  /* 0x0000000031047223 */ /* 0x040fe20000000004 */
[----:B------:R-:W-:Y:S01]  /*9250*/  SYNCS.ARRIVE.TRANS64.RED.A1T0 RZ, [UR5], RZ ;  /* 0x000000ffffff79a7 */ /* 0x000fe20008100405 */
        /* <DEDUP_REMOVED lines=8> */
[----:B------:R-:W-:Y:S02]  /*92e0*/  HADD2.F32 R71, -RZ, R71.H1_H1 ;  /* 0x30000047ff477230 */ /* 0x000fe40000004100 */
[C---:B------:R-:W-:Y:S01]  /*92f0*/  FMUL R25, R47.reuse, R30 ;  /* 0x0000001e2f197220 */ /* 0x040fe20000400000 */
[C---:B------:R-:W-:Y:S01]  /*9300*/  FMUL R30, R47.reuse, R35 ;  /* 0x000000232f1e7220 */ /* 0x040fe20000400000 */
[----:B------:R-:W-:Y:S02]  /*9310*/  HADD2.F32 R48, -RZ, R80.H1_H1 ;  /* 0x30000050ff307230 */ /* 0x000fe40000004100 */
[C---:B------:R-:W-:Y:S01]  /*9320*/  FMUL R6, R47.reuse, R6 ;  /* 0x000000062f067220 */ /* 0x040fe20000400000 */
[C---:B------:R-:W-:Y:S01]  /*9330*/  FMUL R7, R47.reuse, R7 ;  /* 0x000000072f077220 */ /* 0x040fe20000400000 */
[--C-:B------:R-:W-:Y:S02]  /*9340*/  HADD2.F32 R52, -RZ, R81.reuse.H0_H0 ;  /* 0x20000051ff347230 */ /* 0x100fe40000004100 */
[----:B------:R-:W-:Y:S01]  /*9350*/  FMUL R10, R47, R10 ;  /* 0x0000000a2f0a7220 */ /* 0x000fe20000400000 */
[C---:B------:R-:W-:Y:S01]  /*9360*/  FFMA R6, R49.reuse, R3, R6 ;  /* 0x0000000331067223 */ /* 0x040fe20000000006 */
[----:B------:R-:W-:Y:S02]  /*9370*/  HADD2.F32 R53, -RZ, R81.H1_H1 ;  /* 0x30000051ff357230 */ /* 0x000fe40000004100 */
[C---:B------:R-:W-:Y:S01]  /*9380*/  FFMA R7, R49.reuse, R48, R7 ;  /* 0x0000003031077223 */ /* 0x040fe20000000007 */
[C---:B------:R-:W-:Y:S01]  /*9390*/  FFMA R8, R49.reuse, R50, R8 ;  /* 0x0000003231087223 */ /* 0x040fe20000000008 */
[C---:B------:R-:W-:Y:S01]  /*93a0*/  FFMA R9, R49.reuse, R51, R9 ;  /* 0x0000003331097223 */ /* 0x040fe20000000009 */
[----:B------:R-:W-:Y:S01]  /*93b0*/  FFMA R10, R49, R52, R10 ;  /* 0x00000034310a7223 */ /* 0x000fe2000000000a */
[--C-:B------:R-:W-:Y:S01]  /*93c0*/  HADD2.F32 R48, -RZ, R74.reuse.H0_H0 ;  /* 0x2000004aff307230 */ /* 0x100fe20000004100 */
[----:B------:R-:W-:Y:S01]  /*93d0*/  F2FP.SATFINITE.E4M3.F32.PACK_AB_MERGE_C R77, R7, R6, RZ ;  /* 0x00000006074d723e */ /* 0x000fe200048070ff */
[C---:B------:R-:W-:Y:S01]  /*93e0*/  FMUL R7, R47.reuse, R24 ;  /* 0x000000182f077220 */ /* 0x040fe20000400000 */
[C---:B------:R-:W-:Y:S01]  /*93f0*/  FMUL R24, R47.reuse, R29 ;  /* 0x0000001d2f187220 */ /* 0x040fe20000400000 */
[C---:B------:R-:W-:Y:S01]  /*9400*/  FMUL R29, R47.reuse, R34 ;  /* 0x000000222f1d7220 */ /* 0x040fe20000400000 */
[----:B------:R-:W-:Y:S02]  /*9410*/  HADD2.F32 R74, -RZ, R74.H1_H1 ;  /* 0x3000004aff4a7230 */ /* 0x000fe40000004100 */
[C---:B------:R-:W-:Y:S01]  /*9420*/  FMUL R11, R47.reuse, R11 ;  /* 0x0000000b2f0b7220 */ /* 0x040fe20000400000 */
[--C-:B------:R-:W-:Y:S02]  /*9430*/  HADD2.F32 R56, -RZ, R82.reuse.H0_H0 ;  /* 0x20000052ff387230 */ /* 0x100fe40000004100 */
[----:B------:R-:W-:Y:S01]  /*9440*/  FMUL R14, R47, R14 ;  /* 0x0000000e2f0e7220 */ /* 0x000fe20000400000 */
[----:B------:R-:W-:Y:S02]  /*9450*/  HADD2.F32 R57, -RZ, R82.H1_H1 ;  /* 0x30000052ff397230 */ /* 0x000fe40000004100 */
[C---:B------:R-:W-:Y:S01]  /*9460*/  FFMA R11, R49.reuse, R53, R11 ;  /* 0x00000035310b7223 */ /* 0x040fe2000000000b */
[----:B------:R-:W-:Y:S01]  /*9470*/  F2FP.F16.E4M3.UNPACK_B R86, R86.H1 ;  /* 0x00000056ff56723e */ /* 0x000fe200030006ff */
[C---:B------:R-:W-:Y:S01]  /*9480*/  FFMA R12, R49.reuse, R54, R12 ;  /* 0x00000036310c7223 */ /* 0x040fe2000000000c */
[C---:B------:R-:W-:Y:S01]  /*9490*/  FFMA R13, R49.reuse, R55, R13 ;  /* 0x00000037310d7223 */ /* 0x040fe2000000000d */
[----:B------:R-:W-:Y:S01]  /*94a0*/  F2FP.F16.E4M3.UNPACK_B R87, R87.H1 ;  /* 0x00000057ff57723e */ /* 0x000fe200030006ff */
[----:B------:R-:W-:Y:S01]  /*94b0*/  FFMA R14, R49, R56, R14 ;  /* 0x00000038310e7223 */ /* 0x000fe2000000000e */
[----:B------:R-:W-:Y:S01]  /*94c0*/  F2FP.SATFINITE.E4M3.F32.PACK_AB_MERGE_C R10, R11, R10, RZ ;  /* 0x0000000a0b0a723e */ /* 0x000fe200048070ff */
[C---:B------:R-:W-:Y:S01]  /*94d0*/  FMUL R15, R47.reuse, R15 ;  /* 0x0000000f2f0f7220 */ /* 0x040fe20000400000 */
[--C-:B------:R-:W-:Y:S02]  /*94e0*/  HADD2.F32 R60, -RZ, R83.reuse.H0_H0 ;  /* 0x20000053ff3c7230 */ /* 0x100fe40000004100 */
[----:B------:R-:W-:Y:S01]  /*94f0*/  FMUL R18, R47, R18 ;  /* 0x000000122f127220 */ /* 0x000fe20000400000 */
[----:B------:R-:W-:Y:S02]  /*9500*/  HADD2.F32 R61, -RZ, R83.H1_H1 ;  /* 0x30000053ff3d7230 */ /* 0x000fe40000004100 */
[----:B------:R-:W-:Y:S01]  /*9510*/  FFMA R15, R49, R57, R15 ;  /* 0x00000039310f7223 */ /* 0x000fe2000000000f */
[----:B------:R-:W-:Y:S01]  /*9520*/  IADD3 R45, PT, PT, R45, 0x1, RZ ;  /* 0x000000012d2d7810 */ /* 0x000fe20007ffe0ff */
[C---:B------:R-:W-:Y:S01]  /*9530*/  FFMA R16, R49.reuse, R58, R16 ;  /* 0x0000003a31107223 */ /* 0x040fe20000000010 */
        /* <DEDUP_REMOVED lines=8> */
[C---:B------:R-:W-:Y:S01]  /*95c0*/  FFMA R0, R49.reuse, R62, R0 ;  /* 0x0000003e31007223 */ /* 0x040fe20000000000 */
[C---:B------:R-:W-:Y:S01]  /*95d0*/  FFMA R2, R49.reuse, R63, R2 ;  /* 0x0000003f31027223 */ /* 0x040fe20000000002 */
[--C-:B------:R-:W-:Y:S02]  /*95e0*/  HADD2.F32 R68, -RZ, R85.reuse.H0_H0 ;  /* 0x20000055ff447230 */ /* 0x100fe40000004100 */
[----:B------:R-:W-:Y:S01]  /*95f0*/  FFMA R3, R49, R64, R3 ;  /* 0x0000004031037223 */ /* 0x000fe20000000003 */
[----:B------:R-:W-:Y:S02]  /*9600*/  HADD2.F32 R69, -RZ, R85.H1_H1 ;  /* 0x30000055ff457230 */ /* 0x000fe40000004100 */
[C---:B------:R-:W-:Y:S01]  /*9610*/  FMUL R21, R47.reuse, R26 ;  /* 0x0000001a2f157220 */ /* 0x040fe20000400000 */
[----:B------:R-:W-:Y:S01]  /*9620*/  FMUL R22, R47, R27 ;  /* 0x0000001b2f167220 */ /* 0x000fe20000400000 */
[C---:B------:R-:W-:Y:S01]  /*9630*/  FFMA R6, R49.reuse, R65, R6 ;  /* 0x0000004131067223 */ /* 0x040fe20000000006 */
[----:B------:R-:W-:Y:S01]  /*9640*/  FFMA R7, R49, R66, R7 ;  /* 0x0000004231077223 */ /* 0x000fe20000000007 */
[----:B------:R-:W-:Y:S01]  /*9650*/  FMUL R23, R47, R28 ;  /* 0x0000001c2f177220 */ /* 0x000fe20000400000 */
[C---:B------:R-:W-:Y:S01]  /*9660*/  FFMA R20, R49.reuse, R67, R20 ;  /* 0x0000004331147223 */ /* 0x040fe20000000014 */
[--C-:B------:R-:W-:Y:S02]  /*9670*/  HADD2.F32 R72, -RZ, R86.reuse.H0_H0 ;  /* 0x20000056ff487230 */ /* 0x100fe40000004100 */
[C---:B------:R-:W-:Y:S01]  /*9680*/  FFMA R21, R49.reuse, R68, R21 ;  /* 0x0000004431157223 */ /* 0x040fe20000000015 */
[----:B------:R-:W-:Y:S02]  /*9690*/  HADD2.F32 R73, -RZ, R86.H1_H1 ;  /* 0x30000056ff497230 */ /* 0x000fe40000004100 */
[----:B------:R-:W-:Y:S01]  /*96a0*/  FFMA R22, R49, R69, R22 ;  /* 0x0000004531167223 */ /* 0x000fe20000000016 */
[C---:B------:R-:W-:Y:S01]  /*96b0*/  FMUL R26, R47.reuse, R31 ;  /* 0x0000001f2f1a7220 */ /* 0x040fe20000400000 */
[----:B------:R-:W-:Y:S01]  /*96c0*/  FMUL R27, R47, R32 ;  /* 0x000000202f1b7220 */ /* 0x000fe20000400000 */
[----:B------:R-:W-:Y:S01]  /*96d0*/  FFMA R23, R49, R70, R23 ;  /* 0x0000004631177223 */ /* 0x000fe20000000017 */
[----:B------:R-:W-:Y:S01]  /*96e0*/  FMUL R28, R47, R33 ;  /* 0x000000212f1c7220 */ /* 0x000fe20000400000 */
[C---:B------:R-:W-:Y:S01]  /*96f0*/  FFMA R24, R49.reuse, R71, R24 ;  /* 0x0000004731187223 */ /* 0x040fe20000000018 */
[--C-:B------:R-:W-:Y:S02]  /*9700*/  HADD2.F32 R75, -RZ, R87.reuse.H0_H0 ;  /* 0x20000057ff4b7230 */ /* 0x100fe40000004100 */
[C---:B------:R-:W-:Y:S01]  /*9710*/  FFMA R25, R49.reuse, R72, R25 ;  /* 0x0000004831197223 */ /* 0x040fe20000000019 */
[----:B------:R-:W-:Y:S02]  /*9720*/  HADD2.F32 R76, -RZ, R87.H1_H1 ;  /* 0x30000057ff4c7230 */ /* 0x000fe40000004100 */
[----:B------:R-:W-:Y:S01]  /*9730*/  FFMA R26, R49, R73, R26 ;  /* 0x00000049311a7223 */ /* 0x000fe2000000001a */
[----:B------:R-:W-:Y:S01]  /*9740*/  F2FP.SATFINITE.E4M3.F32.PACK_AB_MERGE_C R14, R15, R14, RZ ;  /* 0x0000000e0f0e723e */ /* 0x000fe200048070ff */
[----:B------:R-:W-:Y:S01]  /*9750*/  FFMA R27, R49, R48, R27 ;  /* 0x00000030311b7223 */ /* 0x000fe2000000001b */
[----:B------:R-:W-:Y:S01]  /*9760*/  F2FP.SATFINITE.E4M3.F32.PACK_AB_MERGE_C R18, R19, R18, RZ ;  /* 0x000000121312723e */ /* 0x000fe200048070ff */
[C---:B------:R-:W-:Y:S01]  /*9770*/  FFMA R28, R49.reuse, R74, R28 ;  /* 0x0000004a311c7223 */ /* 0x040fe2000000001c */
[C---:B------:R-:W-:Y:S01]  /*9780*/  FFMA R29, R49.reuse, R75, R29 ;  /* 0x0000004b311d7223 */ /* 0x040fe2000000001d */
[----:B------:R-:W-:Y:S01]  /*9790*/  FFMA R30, R49, R76, R30 ;  /* 0x0000004c311e7223 */ /* 0x000fe2000000001e */
[----:B------:R-:W-:Y:S02]  /*97a0*/  F2FP.SATFINITE.E4M3.F32.PACK_AB_MERGE_C R32, R5, R4, R77 ;  /* 0x000000040520723e */ /* 0x000fe4000480704d */
[----:B------:R-:W-:Y:S02]  /*97b0*/  F2FP.SATFINITE.E4M3.F32.PACK_AB_MERGE_C R33, R9, R8, R10 ;  /* 0x000000080921723e */ /* 0x000fe4000480700a */
        /* <DEDUP_REMOVED lines=10> */
[----:B------:R-:W-:Y:S05]  /*9860*/  F2FP.SATFINITE.E4M3.F32.PACK_AB_MERGE_C R7, R28, R27, R29 ;  /* 0x0000001b1c07723e */ /* 0x000fea000480701d */
        /* <DEDUP_REMOVED lines=18> */
.L_x_140:
[----:B------:R-:W-:Y:S05]  /*9990*/  BSYNC.RECONVERGENT B0 ;  /* 0x0000000000007941 */ /* 0x000fea0003800200 */
.L_x_139:
[----:B------:R-:W-:Y:S01]  /*99a0*/  BAR.SYNC.DEFER_BLOCKING 0x1, 0x80 ;  /* 0x0042000000007b1d */ /* 0x000fe20000010000 */
[----:B------:R-:W-:Y:S01]  /*99b0*/  ISETP.NE.AND P2, PT, R111, RZ, PT ;  /* 0x000000ff6f00720c */ /* 0x000fe20003f45270 */
[----:B------:R-:W-:Y:S01]  /*99c0*/  IMAD.IADD R14, R43, 0x1, R94 ;  /* 0x000000012b0e7824 */ /* 0x000fe200078e025e */
[----:B------:R-:W-:Y:S01]  /*99d0*/  ISETP.NE.AND P0, PT, R112, 0x2, PT ;  /* 0x000000027000780c */ /* 0x000fe20003f05270 */
[----:B------:R-:W-:Y:S01]  /*99e0*/  IMAD.IADD R15, R44, 0x1, R95 ;  /* 0x000000012c0f7824 */ /* 0x000fe200078e025f */
[----:B------:R-:W-:Y:S02]  /*99f0*/  ISETP.NE.AND P1, PT, R45, 0x4, PT ;  /* 0x000000042d00780c */ /* 0x000fe40003f25270 */
[----:B------:R-:W-:Y:S02]  /*9a00*/  SEL R2, RZ, 0x1, P0 ;  /* 0x00000001ff027807 */ /* 0x000fe40000000000 */
[----:B------:R-:W-:Y:S02]  /*9a10*/  SEL R0, RZ, 0x1, P1 ;  /* 0x00000001ff007807 */ /* 0x000fe40000800000 */
[----:B------:R-:W-:Y:S02]  /*9a20*/  LOP3.LUT R106, R106, R2, RZ, 0x3c, !PT ;  /* 0x000000026a6a7212 */ /* 0x000fe400078e3cff */
[----:B------:R-:W-:Y:S02]  /*9a30*/  LOP3.LUT R107, R107, R0, RZ, 0x3c, !PT ;  /* 0x000000006b6b7212 */ /* 0x000fe400078e3cff */
[----:B------:R-:W-:Y:S02]  /*9a40*/  @P2 R2UR UR36, R103 ;  /* 0x00000000672422ca */ /* 0x000fe400000e0000 */
[----:B------:R-:W-:Y:S02]  /*9a50*/  SEL R112, R112, RZ, P0 ;  /* 0x000000ff70707207 */ /* 0x000fe40000000000 */
[----:B------:R-:W-:Y:S01]  /*9a60*/  SEL R45, R45, RZ, P1 ;  /* 0x000000ff2d2d7207 */ /* 0x000fe20000800000 */
[----:B------:R-:W-:Y:S10]  /*9a70*/  @P2 BRA `(.L_x_141) ;  /* 0xffffffbc00382947 */ /* 0x000ff4000383ffff */
[----:B------:R-:W-:Y:S05]  /*9a80*/  EXIT ;  /* 0x000000000000794d */ /* 0x000fea0003800000 */
.L_x_20:
[----:B--2---:R2:W1:Y:S02]  /*9a90*/  SYNCS.PHASECHK.TRANS64.TRYWAIT P0, [R2+URZ+0x200], R3 ;  /* 0x00020003020075a7 */ /* 0x00446400080011ff */
[----:B-1----:R-:W-:Y:S05]  /*9aa0*/  @!P0 NANOSLEEP.SYNCS 0x989680 ;  /* 0x009896800000895d */ /* 0x002fea0003900000 */
[----:B------:R-:W1:Y:S02]  /*9ab0*/  @!P0 SYNCS.PHASECHK.TRANS64 P0, [R2+URZ+0x200], R3 ;  /* 0x00020003020085a7 */ /* 0x000e6400080010ff */
[----:B-1----:R-:W-:Y:S05]  /*9ac0*/  @!P0 BRA `(.L_x_20) ;  /* 0xfffffffc00f08947 */ /* 0x002fea000383ffff */
[----:B------:R-:W-:Y:S05]  /*9ad0*/  BRA `(.L_x_142) ;  /* 0xffffff7c004c7947 */ /* 0x000fea000383ffff */
.L_x_23:
[----:B-1----:R-:W-:-:S07]  /*9ae0*/  MOV R2, UR33 ;  /* 0x0000002100027c02 */ /* 0x002fce0008000f00 */
.L_x_143:
[----:B-1----:R1:W2:Y:S02]  /*9af0*/  SYNCS.PHASECHK.TRANS64.TRYWAIT P0, [R2+URZ+0xa0], R4 ;  /* 0x0000a004020075a7 */ /* 0x0022a400080011ff */
[----:B--2---:R-:W-:Y:S05]  /*9b00*/  @!P0 NANOSLEEP.SYNCS 0x989680 ;  /* 0x009896800000895d */ /* 0x004fea0003900000 */
[----:B------:R-:W2:Y:S02]  /*9b10*/  @!P0 SYNCS.PHASECHK.TRANS64 P0, [R2+URZ+0xa0], R4 ;  /* 0x0000a004020085a7 */ /* 0x000ea400080010ff */
[----:B--2---:R-:W-:Y:S05]  /*9b20*/  @!P0 BRA `(.L_x_143) ;  /* 0xfffffffc00f08947 */ /* 0x004fea000383ffff */
[----:B------:R-:W-:Y:S05]  /*9b30*/  BRA `(.L_x_22) ;  /* 0xffffff7c00a07947 */ /* 0x000fea000383ffff */
.L_x_29:
[----:B-1----:R-:W-:-:S07]  /*9b40*/  MOV R2, UR25 ;  /* 0x0000001900027c02 */ /* 0x002fce0008000f00 */
.L_x_144:
[----:B-1----:R1:W2:Y:S02]  /*9b50*/  SYNCS.PHASECHK.TRANS64.TRYWAIT P0, [R2+URZ+0xa0], R4 ;  /* 0x0000a004020075a7 */ /* 0x0022a400080011ff */
[----:B--2---:R-:W-:Y:S05]  /*9b60*/  @!P0 NANOSLEEP.SYNCS 0x989680 ;  /* 0x009896800000895d */ /* 0x004fea0003900000 */
[----:B------:R-:W2:Y:S02]  /*9b70*/  @!P0 SYNCS.PHASECHK.TRANS64 P0, [R2+URZ+0xa0], R4 ;  /* 0x0000a004020085a7 */ /* 0x000ea400080010ff */
[----:B--2---:R-:W-:Y:S05]  /*9b80*/  @!P0 BRA `(.L_x_144) ;  /* 0xfffffffc00f08947 */ /* 0x004fea000383ffff */
[----:B------:R-:W-:Y:S05]  /*9b90*/  BRA `(.L_x_28) ;  /* 0xffffff8000607947 */ /* 0x000fea000383ffff */
.L_x_33:
[----:B-1----:R1:W2:Y:S02]  /*9ba0*/  SYNCS.PHASECHK.TRANS64.TRYWAIT P0, [R2+URZ+0x190], R3 ;  /* 0x00019003020075a7 */ /* 0x0022a400080011ff */
[----:B--2---:R-:W-:Y:S05]  /*9bb0*/  @!P0 NANOSLEEP.SYNCS 0x989680 ;  /* 0x009896800000895d */ /* 0x004fea0003900000 */
[----:B------:R-:W2:Y:S02]  /*9bc0*/  @!P0 SYNCS.PHASECHK.TRANS64 P0, [R2+URZ+0x190], R3 ;  /* 0x00019003020085a7 */ /* 0x000ea400080010ff */
[----:B--2---:R-:W-:Y:S05]  /*9bd0*/  @!P0 BRA `(.L_x_33) ;  /* 0xfffffffc00f08947 */ /* 0x004fea000383ffff */
[----:B------:R-:W-:Y:S05]  /*9be0*/  BRA `(.L_x_145) ;  /* 0xffffff8400047947 */ /* 0x000fea000383ffff */
.L_x_37:
[----:B----4-:R-:W-:-:S07]  /*9bf0*/  MOV R0, UR5 ;  /* 0x0000000500007c02 */ /* 0x010fce0008000f00 */
.L_x_146:
[----:B-1----:R1:W2:Y:S02]  /*9c00*/  SYNCS.PHASECHK.TRANS64.TRYWAIT P0, [R0+URZ], R2 ;  /* 0x00000002000075a7 */ /* 0x0022a400080011ff */
[----:B--2---:R-:W-:Y:S05]  /*9c10*/  @!P0 NANOSLEEP.SYNCS 0x989680 ;  /* 0x009896800000895d */ /* 0x004fea0003900000 */
[----:B------:R-:W2:Y:S02]  /*9c20*/  @!P0 SYNCS.PHASECHK.TRANS64 P0, [R0+URZ], R2 ;  /* 0x00000002000085a7 */ /* 0x000ea400080010ff */
[----:B--2---:R-:W-:Y:S05]  /*9c30*/  @!P0 BRA `(.L_x_146) ;  /* 0xfffffffc00f08947 */ /* 0x004fea000383ffff */
[----:B------:R-:W-:Y:S05]  /*9c40*/  BRA `(.L_x_147) ;  /* 0xffffff8800747947 */ /* 0x000fea000383ffff */
.L_x_38:
[----:B----4-:R-:W-:-:S07]  /*9c50*/  MOV R0, UR5 ;  /* 0x0000000500007c02 */ /* 0x010fce0008000f00 */
.L_x_148:
[----:B-1----:R1:W2:Y:S02]  /*9c60*/  SYNCS.PHASECHK.TRANS64.TRYWAIT P0, [R0+URZ], R3 ;  /* 0x00000003000075a7 */ /* 0x0022a400080011ff */
[----:B--2---:R-:W-:Y:S05]  /*9c70*/  @!P0 NANOSLEEP.SYNCS 0x989680 ;  /* 0x009896800000895d */ /* 0x004fea0003900000 */
[----:B------:R-:W2:Y:S02]  /*9c80*/  @!P0 SYNCS.PHASECHK.TRANS64 P0, [R0+URZ], R3 ;  /* 0x00000003000085a7 */ /* 0x000ea400080010ff */
[----:B--2---:R-:W-:Y:S05]  /*9c90*/  @!P0 BRA `(.L_x_148) ;  /* 0xfffffffc00f08947 */ /* 0x004fea000383ffff */
[----:B------:R-:W-:Y:S05]  /*9ca0*/  BRA `(.L_x_149) ;  /* 0xffffff8800807947 */ /* 0x000fea000383ffff */
.L_x_39:
[----:B----4-:R-:W-:-:S07]  /*9cb0*/  MOV R0, UR5 ;  /* 0x0000000500007c02 */ /* 0x010fce0008000f00 */
.L_x_150:
[----:B-1----:R1:W2:Y:S02]  /*9cc0*/  SYNCS.PHASECHK.TRANS64.TRYWAIT P0, [R0+URZ], R3 ;  /* 0x00000003000075a7 */ /* 0x0022a400080011ff */
[----:B--2---:R-:W-:Y:S05]  /*9cd0*/  @!P0 NANOSLEEP.SYNCS 0x989680 ;  /* 0x009896800000895d */ /* 0x004fea0003900000 */
[----:B------:R-:W2:Y:S02]  /*9ce0*/  @!P0 SYNCS.PHASECHK.TRANS64 P0, [R0+URZ], R3 ;  /* 0x00000003000085a7 */ /* 0x000ea400080010ff */
[----:B--2---:R-:W-:Y:S05]  /*9cf0*/  @!P0 BRA `(.L_x_150) ;  /* 0xfffffffc00f08947 */ /* 0x004fea000383ffff */
[----:B------:R-:W-:Y:S05]  /*9d00*/  BRA `(.L_x_151) ;  /* 0xffffff88008c7947 */ /* 0x000fea000383ffff */
.L_x_40:
[----:B----4-:R-:W-:-:S07]  /*9d10*/  MOV R0, UR5 ;  /* 0x0000000500007c02 */ /* 0x010fce0008000f00 */
.L_x_152:
[----:B-1----:R1:W2:Y:S02]  /*9d20*/  SYNCS.PHASECHK.TRANS64.TRYWAIT P0, [R0+URZ], R3 ;  /* 0x00000003000075a7 */ /* 0x0022a400080011ff */
[----:B--2---:R-:W-:Y:S05]  /*9d30*/  @!P0 NANOSLEEP.SYNCS 0x989680 ;  /* 0x009896800000895d */ /* 0x004fea0003900000 */
[----:B------:R-:W2:Y:S02]  /*9d40*/  @!P0 SYNCS.PHASECHK.TRANS64 P0, [R0+URZ], R3 ;  /* 0x00000003000085a7 */ /* 0x000ea400080010ff */
[----:B--2---:R-:W-:Y:S05]  /*9d50*/  @!P0 BRA `(.L_x_152) ;  /* 0xfffffffc00f08947 */ /* 0x004fea000383ffff */
[----:B------:R-:W-:Y:S05]  /*9d60*/  BRA `(.L_x_153) ;  /* 0xffffff8800987947 */ /* 0x000fea000383ffff */
.L_x_41:
[----:B----4-:R-:W-:-:S07]  /*9d70*/  MOV R0, UR5 ;  /* 0x0000000500007c02 */ /* 0x010fce0008000f00 */
.L_x_154:
[----:B-1----:R1:W2:Y:S02]  /*9d80*/  SYNCS.PHASECHK.TRANS64.TRYWAIT P0, [R0+URZ], R3 ;  /* 0x00000003000075a7 */ /* 0x0022a400080011ff */
[----:B--2---:R-:W-:Y:S05]  /*9d90*/  @!P0 NANOSLEEP.SYNCS 0x989680 ;  /* 0x009896800000895d */ /* 0x004fea0003900000 */
[----:B------:R-:W2:Y:S02]  /*9da0*/  @!P0 SYNCS.PHASECHK.TRANS64 P0, [R0+URZ], R3 ;  /* 0x00000003000085a7 */ /* 0x000ea400080010ff */
[----:B--2---:R-:W-:Y:S05]  /*9db0*/  @!P0 BRA `(.L_x_154) ;  /* 0xfffffffc00f08947 */ /* 0x004fea000383ffff */
[----:B------:R-:W-:Y:S05]  /*9dc0*/  BRA `(.L_x_155) ;  /* 0xffffff8800a47947 */ /* 0x000fea000383ffff */
.L_x_42:
[----:B----4-:R-:W-:-:S07]  /*9dd0*/  MOV R0, UR5 ;  /* 0x0000000500007c02 */ /* 0x010fce0008000f00 */
.L_x_156:
[----:B-1----:R1:W2:Y:S02]  /*9de0*/  SYNCS.PHASECHK.TRANS64.TRYWAIT P0, [R0+URZ], R3 ;  /* 0x00000003000075a7 */ /* 0x0022a400080011ff */
[----:B--2---:R-:W-:Y:S05]  /*9df0*/  @!P0 NANOSLEEP.SYNCS 0x989680 ;  /* 0x009896800000895d */ /* 0x004fea0003900000 */
[----:B------:R-:W2:Y:S02]  /*9e00*/  @!P0 SYNCS.PHASECHK.TRANS64 P0, [R0+URZ], R3 ;  /* 0x00000003000085a7 */ /* 0x000ea400080010ff */
[----:B--2---:R-:W-:Y:S05]  /*9e10*/  @!P0 BRA `(.L_x_156) ;  /* 0xfffffffc00f08947 */ /* 0x004fea000383ffff */
[----:B------:R-:W-:Y:S05]  /*9e20*/  BRA `(.L_x_157) ;  /* 0xffffff8800b07947 */ /* 0x000fea000383ffff */
.L_x_43:
[----:B----4-:R-:W-:-:S07]  /*9e30*/  MOV R0, UR5 ;  /* 0x0000000500007c02 */ /* 0x010fce0008000f00 */
.L_x_158:
[----:B-1----:R1:W2:Y:S02]  /*9e40*/  SYNCS.PHASECHK.TRANS64.TRYWAIT P0, [R0+URZ], R3 ;  /* 0x00000003000075a7 */ /* 0x0022a400080011ff */
[----:B--2---:R-:W-:Y:S05]  /*9e50*/  @!P0 NANOSLEEP.SYNCS 0x989680 ;  /* 0x009896800000895d */ /* 0x004fea0003900000 */
[----:B------:R-:W2:Y:S02]  /*9e60*/  @!P0 SYNCS.PHASECHK.TRANS64 P0, [R0+URZ], R3 ;  /* 0x00000003000085a7 */ /* 0x000ea400080010ff */
[----:B--2---:R-:W-:Y:S05]  /*9e70*/  @!P0 BRA `(.L_x_158) ;  /* 0xfffffffc00f08947 */ /* 0x004fea000383ffff */
[----:B------:R-:W-:Y:S05]  /*9e80*/  BRA `(.L_x_159) ;  /* 0xffffff8800bc7947 */ /* 0x000fea000383ffff */
.L_x_44:
[----:B----4-:R-:W-:-:S07]  /*9e90*/  MOV R0, UR5 ;  /* 0x0000000500007c02 */ /* 0x010fce0008000f00 */
.L_x_160:
[----:B-1----:R1:W2:Y:S02]  /*9ea0*/  SYNCS.PHASECHK.TRANS64.TRYWAIT P0, [R0+URZ], R3 ;  /* 0x00000003000075a7 */ /* 0x0022a400080011ff */
[----:B--2---:R-:W-:Y:S05]  /*9eb0*/  @!P0 NANOSLEEP.SYNCS 0x989680 ;  /* 0x009896800000895d */ /* 0x004fea0003900000 */
[----:B------:R-:W2:Y:S02]  /*9ec0*/  @!P0 SYNCS.PHASECHK.TRANS64 P0, [R0+URZ], R3 ;  /* 0x00000003000085a7 */ /* 0x000ea400080010ff */
[----:B--2---:R-:W-:Y:S05]  /*9ed0*/  @!P0 BRA `(.L_x_160) ;  /* 0xfffffffc00f08947 */ /* 0x004fea000383ffff */
[----:B------:R-:W-:Y:S05]  /*9ee0*/  BRA `(.L_x_161) ;  /* 0xffffff8800c87947 */ /* 0x000fea000383ffff */
.L_x_45:
[----:B----4-:R-:W-:-:S07]  /*9ef0*/  MOV R0, UR5 ;  /* 0x0000000500007c02 */ /* 0x010fce0008000f00 */
.L_x_162:
[----:B-1----:R1:W2:Y:S02]  /*9f00*/  SYNCS.PHASECHK.TRANS64.TRYWAIT P0, [R0+URZ], R3 ;  /* 0x00000003000075a7 */ /* 0x0022a400080011ff */
[----:B--2---:R-:W-:Y:S05]  /*9f10*/  @!P0 NANOSLEEP.SYNCS 0x989680 ;  /* 0x009896800000895d */ /* 0x004fea0003900000 */
[----:B------:R-:W2:Y:S02]  /*9f20*/  @!P0 SYNCS.PHASECHK.TRANS64 P0, [R0+URZ], R3 ;  /* 0x00000003000085a7 */ /* 0x000ea400080010ff */
[----:B--2---:R-:W-:Y:S05]  /*9f30*/  @!P0 BRA `(.L_x_162) ;  /* 0xfffffffc00f08947 */ /* 0x004fea000383ffff */
[----:B------:R-:W-:Y:S05]  /*9f40*/  BRA `(.L_x_163) ;  /* 0xffffff8800d47947 */ /* 0x000fea000383ffff */
.L_x_46:
[----:B----4-:R-:W-:-:S07]  /*9f50*/  MOV R0, UR5 ;  /* 0x0000000500007c02 */ /* 0x010fce0008000f00 */
.L_x_164:
[----:B-1----:R1:W2:Y:S02]  /*9f60*/  SYNCS.PHASECHK.TRANS64.TRYWAIT P0, [R0+URZ], R3 ;  /* 0x00000003000075a7 */ /* 0x0022a400080011ff */
[----:B--2---:R-:W-:Y:S05]  /*9f70*/  @!P0 NANOSLEEP.SYNCS 0x989680 ;  /* 0x009896800000895d */ /* 0x004fea0003900000 */
[----:B------:R-:W2:Y:S02]  /*9f80*/  @!P0 SYNCS.PHASECHK.TRANS64 P0, [R0+URZ], R3 ;  /* 0x00000003000085a7 */ /* 0x000ea400080010ff */
[----:B--2---:R-:W-:Y:S05]  /*9f90*/  @!P0 BRA `(.L_x_164) ;  /* 0xfffffffc00f08947 */ /* 0x004fea000383ffff */
[----:B------:R-:W-:Y:S05]  /*9fa0*/  BRA `(.L_x_165) ;  /* 0xffffff8800e07947 */ /* 0x000fea000383ffff */
.L_x_47:
[----:B----4-:R-:W-:-:S07]  /*9fb0*/  MOV R0, UR5 ;  /* 0x0000000500007c02 */ /* 0x010fce0008000f00 */
.L_x_166:
[----:B-1----:R1:W2:Y:S02]  /*9fc0*/  SYNCS.PHASECHK.TRANS64.TRYWAIT P0, [R0+URZ], R3 ;  /* 0x00000003000075a7 */ /* 0x0022a400080011ff */
[----:B--2---:R-:W-:Y:S05]  /*9fd0*/  @!P0 NANOSLEEP.SYNCS 0x989680 ;  /* 0x009896800000895d */ /* 0x004fea0003900000 */
[----:B------:R-:W2:Y:S02]  /*9fe0*/  @!P0 SYNCS.PHASECHK.TRANS64 P0, [R0+URZ], R3 ;  /* 0x00000003000085a7 */ /* 0x000ea400080010ff */
[----:B--2---:R-:W-:Y:S05]  /*9ff0*/  @!P0 BRA `(.L_x_166) ;  /* 0xfffffffc00f08947 */ /* 0x004fea000383ffff */
[----:B------:R-:W-:Y:S05]  /*a000*/  BRA `(.L_x_167) ;  /* 0xffffff8800ec7947 */ /* 0x000fea000383ffff */
.L_x_48:
[----:B----4-:R-:W-:-:S07]  /*a010*/  MOV R0, UR5 ;  /* 0x0000000500007c02 */ /* 0x010fce0008000f00 */
.L_x_168:
[----:B-1----:R1:W2:Y:S02]  /*a020*/  SYNCS.PHASECHK.TRANS64.TRYWAIT P0, [R0+URZ], R3 ;  /* 0x00000003000075a7 */ /* 0x0022a400080011ff */
[----:B--2---:R-:W-:Y:S05]  /*a030*/  @!P0 NANOSLEEP.SYNCS 0x989680 ;  /* 0x009896800000895d */ /* 0x004fea0003900000 */
[----:B------:R-:W2:Y:S02]  /*a040*/  @!P0 SYNCS.PHASECHK.TRANS64 P0, [R0+URZ], R3 ;  /* 0x00000003000085a7 */ /* 0x000ea400080010ff */
[----:B--2---:R-:W-:Y:S05]  /*a050*/  @!P0 BRA `(.L_x_168) ;  /* 0xfffffffc00f08947 */ /* 0x004fea000383ffff */
[----:B------:R-:W-:Y:S05]  /*a060*/  BRA `(.L_x_169) ;  /* 0xffffff8800f87947 */ /* 0x000fea000383ffff */
.L_x_49:
[----:B----4-:R-:W-:-:S07]  /*a070*/  MOV R0, UR5 ;  /* 0x0000000500007c02 */ /* 0x010fce0008000f00 */
.L_x_170:
[----:B-1----:R1:W2:Y:S02]  /*a080*/  SYNCS.PHASECHK.TRANS64.TRYWAIT P0, [R0+URZ], R3 ;  /* 0x00000003000075a7 */ /* 0x0022a400080011ff */
[----:B--2---:R-:W-:Y:S05]  /*a090*/  @!P0 NANOSLEEP.SYNCS 0x989680 ;  /* 0x009896800000895d */ /* 0x004fea0003900000 */
[----:B------:R-:W2:Y:S02]  /*a0a0*/  @!P0 SYNCS.PHASECHK.TRANS64 P0, [R0+URZ], R3 ;  /* 0x00000003000085a7 */ /* 0x000ea400080010ff */
[----:B--2---:R-:W-:Y:S05]  /*a0b0*/  @!P0 BRA `(.L_x_170) ;  /* 0xfffffffc00f08947 */ /* 0x004fea000383ffff */
[----:B------:R-:W-:Y:S05]  /*a0c0*/  BRA `(.L_x_171) ;  /* 0xffffff8c00047947 */ /* 0x000fea000383ffff */
.L_x_50:
[----:B----4-:R-:W-:-:S07]  /*a0d0*/  MOV R0, UR5 ;  /* 0x0000000500007c02 */ /* 0x010fce0008000f00 */
.L_x_172:
[----:B-1----:R1:W2:Y:S02]  /*a0e0*/  SYNCS.PHASECHK.TRANS64.TRYWAIT P0, [R0+URZ], R3 ;  /* 0x00000003000075a7 */ /* 0x0022a400080011ff */
[----:B--2---:R-:W-:Y:S05]  /*a0f0*/  @!P0 NANOSLEEP.SYNCS 0x989680 ;  /* 0x009896800000895d */ /* 0x004fea0003900000 */
[----:B------:R-:W2:Y:S02]  /*a100*/  @!P0 SYNCS.PHASECHK.TRANS64 P0, [R0+URZ], R3 ;  /* 0x00000003000085a7 */ /* 0x000ea400080010ff */
[----:B--2---:R-:W-:Y:S05]  /*a110*/  @!P0 BRA `(.L_x_172) ;  /* 0xfffffffc00f08947 */ /* 0x004fea000383ffff */
[----:B------:R-:W-:Y:S05]  /*a120*/  BRA `(.L_x_173) ;  /* 0xffffff8c00107947 */ /* 0x000fea000383ffff */
.L_x_51:
[----:B----4-:R-:W-:-:S07]  /*a130*/  MOV R0, UR5 ;  /* 0x0000000500007c02 */ /* 0x010fce0008000f00 */
.L_x_174:
[----:B-1----:R1:W2:Y:S02]  /*a140*/  SYNCS.PHASECHK.TRANS64.TRYWAIT P0, [R0+URZ], R3 ;  /* 0x00000003000075a7 */ /* 0x0022a400080011ff */
[----:B--2---:R-:W-:Y:S05]  /*a150*/  @!P0 NANOSLEEP.SYNCS 0x989680 ;  /* 0x009896800000895d */ /* 0x004fea0003900000 */
[----:B------:R-:W2:Y:S02]  /*a160*/  @!P0 SYNCS.PHASECHK.TRANS64 P0, [R0+URZ], R3 ;  /* 0x00000003000085a7 */ /* 0x000ea400080010ff */
[----:B--2---:R-:W-:Y:S05]  /*a170*/  @!P0 BRA `(.L_x_174) ;  /* 0xfffffffc00f08947 */ /* 0x004fea000383ffff */
[----:B------:R-:W-:Y:S05]  /*a180*/  BRA `(.L_x_175) ;  /* 0xffffff8c001c7947 */ /* 0x000fea000383ffff */
.L_x_52:
[----:B----4-:R-:W-:-:S07]  /*a190*/  MOV R0, UR5 ;  /* 0x0000000500007c02 */ /* 0x010fce0008000f00 */
.L_x_176:
[----:B-1----:R1:W2:Y:S02]  /*a1a0*/  SYNCS.PHASECHK.TRANS64.TRYWAIT P0, [R0+URZ], R3 ;  /* 0x00000003000075a7 */ /* 0x0022a400080011ff */
[----:B--2---:R-:W-:Y:S05]  /*a1b0*/  @!P0 NANOSLEEP.SYNCS 0x989680 ;  /* 0x009896800000895d */ /* 0x004fea0003900000 */
[----:B------:R-:W2:Y:S02]  /*a1c0*/  @!P0 SYNCS.PHASECHK.TRANS64 P0, [R0+URZ], R3 ;  /* 0x00000003000085a7 */ /* 0x000ea400080010ff */
[----:B--2---:R-:W-:Y:S05]  /*a1d0*/  @!P0 BRA `(.L_x_176) ;  /* 0xfffffffc00f08947 */ /* 0x004fea000383ffff */
[----:B------:R-:W-:Y:S05]  /*a1e0*/  BRA `(.L_x_177) ;  /* 0xffffff8c00287947 */ /* 0x000fea000383ffff */
.L_x_53:
[----:B----4-:R-:W-:-:S07]  /*a1f0*/  MOV R0, UR5 ;  /* 0x0000000500007c02 */ /* 0x010fce0008000f00 */
.L_x_178:
[----:B-1----:R1:W2:Y:S02]  /*a200*/  SYNCS.PHASECHK.TRANS64.TRYWAIT P0, [R0+URZ], R3 ;  /* 0x00000003000075a7 */ /* 0x0022a400080011ff */
[----:B--2---:R-:W-:Y:S05]  /*a210*/  @!P0 NANOSLEEP.SYNCS 0x989680 ;  /* 0x009896800000895d */ /* 0x004fea0003900000 */
[----:B------:R-:W2:Y:S02]  /*a220*/  @!P0 SYNCS.PHASECHK.TRANS64 P0, [R0+URZ], R3 ;  /* 0x00000003000085a7 */ /* 0x000ea400080010ff */
[----:B--2---:R-:W-:Y:S05]  /*a230*/  @!P0 BRA `(.L_x_178) ;  /* 0xfffffffc00f08947 */ /* 0x004fea000383ffff */
[----:B------:R-:W-:Y:S05]  /*a240*/  BRA `(.L_x_179) ;  /* 0xffffff8c00347947 */ /* 0x000fea000383ffff */
.L_x_54:
[----:B----4-:R-:W-:-:S07]  /*a250*/  MOV R0, UR5 ;  /* 0x0000000500007c02 */ /* 0x010fce0008000f00 */
.L_x_180:
[----:B-1----:R1:W2:Y:S02]  /*a260*/  SYNCS.PHASECHK.TRANS64.TRYWAIT P0, [R0+URZ], R3 ;  /* 0x00000003000075a7 */ /* 0x0022a400080011ff */
[----:B--2---:R-:W-:Y:S05]  /*a270*/  @!P0 NANOSLEEP.SYNCS 0x989680 ;  /* 0x009896800000895d */ /* 0x004fea0003900000 */
[----:B------:R-:W2:Y:S02]  /*a280*/  @!P0 SYNCS.PHASECHK.TRANS64 P0, [R0+URZ], R3 ;  /* 0x00000003000085a7 */ /* 0x000ea400080010ff */
[----:B--2---:R-:W-:Y:S05]  /*a290*/  @!P0 BRA `(.L_x_180) ;  /* 0xfffffffc00f08947 */ /* 0x004fea000383ffff */
[----:B------:R-:W-:Y:S05]  /*a2a0*/  BRA `(.L_x_181) ;  /* 0xffffff8c00407947 */ /* 0x000fea000383ffff */
.L_x_55:
[----:B----4-:R-:W-:-:S07]  /*a2b0*/  MOV R0, UR5 ;  /* 0x0000000500007c02 */ /* 0x010fce0008000f00 */
.L_x_182:
[----:B-1----:R1:W2:Y:S02]  /*a2c0*/  SYNCS.PHASECHK.TRANS64.TRYWAIT P0, [R0+URZ], R3 ;  /* 0x00000003000075a7 */ /* 0x0022a400080011ff */
[----:B--2---:R-:W-:Y:S05]  /*a2d0*/  @!P0 NANOSLEEP.SYNCS 0x989680 ;  /* 0x009896800000895d */ /* 0x004fea0003900000 */
[----:B------:R-:W2:Y:S02]  /*a2e0*/  @!P0 SYNCS.PHASECHK.TRANS64 P0, [R0+URZ], R3 ;  /* 0x00000003000085a7 */ /* 0x000ea400080010ff */
[----:B--2---:R-:W-:Y:S05]  /*a2f0*/  @!P0 BRA `(.L_x_182) ;  /* 0xfffffffc00f08947 */ /* 0x004fea000383ffff */
[----:B------:R-:W-:Y:S05]  /*a300*/  BRA `(.L_x_183) ;  /* 0xffffff8c004c7947 */ /* 0x000fea000383ffff */
.L_x_58:
[----:B-1----:R1:W2:Y:S02]  /*a310*/  SYNCS.PHASECHK.TRANS64.TRYWAIT P0, [R0+URZ+0x1f0], R4 ;  /* 0x0001f004000075a7 */ /* 0x0022a400080011ff */
[----:B--2---:R-:W-:Y:S05]  /*a320*/  @!P0 NANOSLEEP.SYNCS 0x989680 ;  /* 0x009896800000895d */ /* 0x004fea0003900000 */
[----:B------:R-:W2:Y:S02]  /*a330*/  @!P0 SYNCS.PHASECHK.TRANS64 P0, [R0+URZ+0x1f0], R4 ;  /* 0x0001f004000085a7 */ /* 0x000ea400080010ff */
[----:B--2---:R-:W-:Y:S05]  /*a340*/  @!P0 BRA `(.L_x_58) ;  /* 0xfffffffc00f08947 */ /* 0x004fea000383ffff */
[----:B------:R-:W-:Y:S05]  /*a350*/  BRA `(.L_x_184) ;  /* 0xffffff8c00a87947 */ /* 0x000fea000383ffff */
.L_x_59:
[----:B------:R-:W-:-:S07]  /*a360*/  MOV R0, UR5 ;  /* 0x0000000500007c02 */ /* 0x000fce0008000f00 */
.L_x_185:
[----:B-1----:R1:W2:Y:S02]  /*a370*/  SYNCS.PHASECHK.TRANS64.TRYWAIT P0, [R0+URZ+0x1a0], R5 ;  /* 0x0001a005000075a7 */ /* 0x0022a400080011ff */
[----:B--2---:R-:W-:Y:S05]  /*a380*/  @!P0 NANOSLEEP.SYNCS 0x989680 ;  /* 0x009896800000895d */ /* 0x004fea0003900000 */
[----:B------:R-:W2:Y:S02]  /*a390*/  @!P0 SYNCS.PHASECHK.TRANS64 P0, [R0+URZ+0x1a0], R5 ;  /* 0x0001a005000085a7 */ /* 0x000ea400080010ff */
[----:B--2---:R-:W-:Y:S05]  /*a3a0*/  @!P0 BRA `(.L_x_185) ;  /* 0xfffffffc00f08947 */ /* 0x004fea000383ffff */
[----:B------:R-:W-:Y:S05]  /*a3b0*/  BRA `(.L_x_186) ;  /* 0xffffff8c00b87947 */ /* 0x000fea000383ffff */
.L_x_60:
[----:B-1----:R1:W2:Y:S02]  /*a3c0*/  SYNCS.PHASECHK.TRANS64.TRYWAIT P1, [R0+URZ+0x190], R4 ;  /* 0x00019004000075a7 */ /* 0x0022a400080211ff */
[----:B--2---:R-:W-:Y:S05]  /*a3d0*/  @!P1 NANOSLEEP.SYNCS 0x989680 ;  /* 0x009896800000995d */ /* 0x004fea0003900000 */
[----:B------:R-:W2:Y:S02]  /*a3e0*/  @!P1 SYNCS.PHASECHK.TRANS64 P1, [R0+URZ+0x190], R4 ;  /* 0x00019004000095a7 */ /* 0x000ea400080210ff */
[----:B--2---:R-:W-:Y:S05]  /*a3f0*/  @!P1 BRA `(.L_x_60) ;  /* 0xfffffffc00f09947 */ /* 0x004fea000383ffff */
[----:B------:R-:W-:Y:S05]  /*a400*/  BRA `(.L_x_187) ;  /* 0xffffff8c00e87947 */ /* 0x000fea000383ffff */
.L_x_63:
[----:B------:R-:W-:-:S07]  /*a410*/  MOV R0, UR5 ;  /* 0x0000000500007c02 */ /* 0x000fce0008000f00 */
.L_x_188:
[----:B-1----:R1:W2:Y:S02]  /*a420*/  SYNCS.PHASECHK.TRANS64.TRYWAIT P0, [R0+URZ+0x1a0], R2 ;  /* 0x0001a002000075a7 */ /* 0x0022a400080011ff */
[----:B--2---:R-:W-:Y:S05]  /*a430*/  @!P0 NANOSLEEP.SYNCS 0x989680 ;  /* 0x009896800000895d */ /* 0x004fea0003900000 */
[----:B------:R-:W2:Y:S02]  /*a440*/  @!P0 SYNCS.PHASECHK.TRANS64 P0, [R0+URZ+0x1a0], R2 ;  /* 0x0001a002000085a7 */ /* 0x000ea400080010ff */
[----:B--2---:R-:W-:Y:S05]  /*a450*/  @!P0 BRA `(.L_x_188) ;  /* 0xfffffffc00f08947 */ /* 0x004fea000383ffff */
[----:B------:R-:W-:Y:S05]  /*a460*/  BRA `(.L_x_62) ;  /* 0xffffff90003c7947 */ /* 0x000fea000383ffff */
.L_x_70:
[----:B-1----:R1:W2:Y:S02]  /*a470*/  SYNCS.PHASECHK.TRANS64.TRYWAIT P1, [R0+URZ+0x190], R2 ;  /* 0x00019002000075a7 */ /* 0x0022a400080211ff */
[----:B--2---:R-:W-:Y:S05]  /*a480*/  @!P1 NANOSLEEP.SYNCS 0x989680 ;  /* 0x009896800000995d */ /* 0x004fea0003900000 */
[----:B------:R-:W2:Y:S02]  /*a490*/  @!P1 SYNCS.PHASECHK.TRANS64 P1, [R0+URZ+0x190], R2 ;  /* 0x00019002000095a7 */ /* 0x000ea400080210ff */
[----:B--2---:R-:W-:Y:S05]  /*a4a0*/  @!P1 BRA `(.L_x_70) ;  /* 0xfffffffc00f09947 */ /* 0x004fea000383ffff */
[----:B------:R-:W-:Y:S05]  /*a4b0*/  BRA `(.L_x_189) ;  /* 0xffffff9400947947 */ /* 0x000fea000383ffff */
.L_x_71:
[----:B------:R-:W-:-:S07]  /*a4c0*/  MOV R2, UR9 ;  /* 0x0000000900027c02 */ /* 0x000fce0008000f00 */
.L_x_190:
[----:B-1----:R1:W2:Y:S02]  /*a4d0*/  SYNCS.PHASECHK.TRANS64.TRYWAIT P0, [R2+URZ+0x1d0], R0 ;  /* 0x0001d000020075a7 */ /* 0x0022a400080011ff */
[----:B--2---:R-:W-:Y:S05]  /*a4e0*/  @!P0 NANOSLEEP.SYNCS 0x989680 ;  /* 0x009896800000895d */ /* 0x004fea0003900000 */
[----:B------:R-:W2:Y:S02]  /*a4f0*/  @!P0 SYNCS.PHASECHK.TRANS64 P0, [R2+URZ+0x1d0], R0 ;  /* 0x0001d000020085a7 */ /* 0x000ea400080010ff */
[----:B--2---:R-:W-:Y:S05]  /*a500*/  @!P0 BRA `(.L_x_190) ;  /* 0xfffffffc00f08947 */ /* 0x004fea000383ffff */
[----:B------:R-:W-:Y:S05]  /*a510*/  BRA `(.L_x_191) ;  /* 0xffffff9400c87947 */ /* 0x000fea000383ffff */
.L_x_74:
[----:B------:R-:W-:Y:S07]  /*a520*/  MOV R0, UR7 ;  /* 0x0000000700007c02 */ /* 0x000fee0008000f00 */
.L_x_192:
[----:B-1----:R1:W2:Y:S02]  /*a530*/  SYNCS.PHASECHK.TRANS64.TRYWAIT P0, [R0+URZ], R2 ;  /* 0x00000002000075a7 */ /* 0x0022a400080011ff */
[----:B--2---:R-:W-:Y:S05]  /*a540*/  @!P0 NANOSLEEP.SYNCS 0x989680 ;  /* 0x009896800000895d */ /* 0x004fea0003900000 */
[----:B------:R-:W2:Y:S02]  /*a550*/  @!P0 SYNCS.PHASECHK.TRANS64 P0, [R0+URZ], R2 ;  /* 0x00000002000085a7 */ /* 0x000ea400080010ff */
[----:B--2---:R-:W-:Y:S05]  /*a560*/  @!P0 BRA `(.L_x_192) ;  /* 0xfffffffc00f08947 */ /* 0x004fea000383ffff */
[----:B------:R-:W-:Y:S05]  /*a570*/  BRA `(.L_x_73) ;  /* 0xffffff9800007947 */ /* 0x000fea000383ffff */
.L_x_77:
[----:B------:R-:W-:-:S07]  /*a580*/  MOV R0, UR5 ;  /* 0x0000000500007c02 */ /* 0x000fce0008000f00 */
.L_x_193:
[----:B--2---:R2:W3:Y:S02]  /*a590*/  SYNCS.PHASECHK.TRANS64.TRYWAIT P0, [R0+URZ], R2 ;  /* 0x00000002000075a7 */ /* 0x0044e400080011ff */
[----:B---3--:R-:W-:Y:S05]  /*a5a0*/  @!P0 NANOSLEEP.SYNCS 0x989680 ;  /* 0x009896800000895d */ /* 0x008fea0003900000 */
[----:B------:R-:W3:Y:S02]  /*a5b0*/  @!P0 SYNCS.PHASECHK.TRANS64 P0, [R0+URZ], R2 ;  /* 0x00000002000085a7 */ /* 0x000ee400080010ff */
[----:B---3--:R-:W-:Y:S05]  /*a5c0*/  @!P0 BRA `(.L_x_193) ;  /* 0xfffffffc00f08947 */ /* 0x008fea000383ffff */
[----:B------:R-:W-:Y:S05]  /*a5d0*/  BRA `(.L_x_194) ;  /* 0xffffff9800a07947 */ /* 0x000fea000383ffff */
.L_x_78:
[----:B------:R-:W-:-:S07]  /*a5e0*/  MOV R0, UR5 ;  /* 0x0000000500007c02 */ /* 0x000fce0008000f00 */
.L_x_195:
[----:B--2---:R2:W3:Y:S02]  /*a5f0*/  SYNCS.PHASECHK.TRANS64.TRYWAIT P0, [R0+URZ], R3 ;  /* 0x00000003000075a7 */ /* 0x0044e400080011ff */
[----:B---3--:R-:W-:Y:S05]  /*a600*/  @!P0 NANOSLEEP.SYNCS 0x989680 ;  /* 0x009896800000895d */ /* 0x008fea0003900000 */
[----:B------:R-:W3:Y:S02]  /*a610*/  @!P0 SYNCS.PHASECHK.TRANS64 P0, [R0+URZ], R3 ;  /* 0x00000003000085a7 */ /* 0x000ee400080010ff */
[----:B---3--:R-:W-:Y:S05]  /*a620*/  @!P0 BRA `(.L_x_195) ;  /* 0xfffffffc00f08947 */ /* 0x008fea000383ffff */
[----:B------:R-:W-:Y:S05]  /*a630*/  BRA `(.L_x_196) ;  /* 0xffffff9800ac7947 */ /* 0x000fea000383ffff */
.L_x_79:
[----:B------:R-:W-:-:S07]  /*a640*/  MOV R0, UR5 ;  /* 0x0000000500007c02 */ /* 0x000fce0008000f00 */
.L_x_197:
[----:B--2---:R2:W3:Y:S02]  /*a650*/  SYNCS.PHASECHK.TRANS64.TRYWAIT P0, [R0+URZ], R3 ;  /* 0x00000003000075a7 */ /* 0x0044e400080011ff */
[----:B---3--:R-:W-:Y:S05]  /*a660*/  @!P0 NANOSLEEP.SYNCS 0x989680 ;  /* 0x009896800000895d */ /* 0x008fea0003900000 */
[----:B------:R-:W3:Y:S02]  /*a670*/  @!P0 SYNCS.PHASECHK.TRANS64 P0, [R0+URZ], R3 ;  /* 0x00000003000085a7 */ /* 0x000ee400080010ff */
[----:B---3--:R-:W-:Y:S05]  /*a680*/  @!P0 BRA `(.L_x_197) ;  /* 0xfffffffc00f08947 */ /* 0x008fea000383ffff */
[----:B------:R-:W-:Y:S05]  /*a690*/  BRA `(.L_x_198) ;  /* 0xffffff9800b87947 */ /* 0x000fea000383ffff */
.L_x_80:
[----:B--2---:R-:W-:-:S07]  /*a6a0*/  MOV R0, UR7 ;  /* 0x0000000700007c02 */ /* 0x004fce0008000f00 */
.L_x_199:
[----:B--2---:R2:W3:Y:S02]  /*a6b0*/  SYNCS.PHASECHK.TRANS64.TRYWAIT P0, [R0+URZ], R2 ;  /* 0x00000002000075a7 */ /* 0x0044e400080011ff */
[----:B---3--:R-:W-:Y:S05]  /*a6c0*/  @!P0 NANOSLEEP.SYNCS 0x989680 ;  /* 0x009896800000895d */ /* 0x008fea0003900000 */
[----:B------:R-:W3:Y:S02]  /*a6d0*/  @!P0 SYNCS.PHASECHK.TRANS64 P0, [R0+URZ], R2 ;  /* 0x00000002000085a7 */ /* 0x000ee400080010ff */
[----:B---3--:R-:W-:Y:S05]  /*a6e0*/  @!P0 BRA `(.L_x_199) ;  /* 0xfffffffc00f08947 */ /* 0x008fea000383ffff */
[----:B------:R-:W-:Y:S05]  /*a6f0*/  BRA `(.L_x_200) ;  /* 0xffffff9800c47947 */ /* 0x000fea000383ffff */
.L_x_85:
[----:B--2---:R2:W3:Y:S02]  /*a700*/  SYNCS.PHASECHK.TRANS64.TRYWAIT P0, [R0+URZ+0x190], R2 ;  /* 0x00019002000075a7 */ /* 0x0044e400080011ff */
[----:B---3--:R-:W-:Y:S05]  /*a710*/  @!P0 NANOSLEEP.SYNCS 0x989680 ;  /* 0x009896800000895d */ /* 0x008fea0003900000 */
[----:B------:R-:W3:Y:S02]  /*a720*/  @!P0 SYNCS.PHASECHK.TRANS64 P0, [R0+URZ+0x190], R2 ;  /* 0x00019002000085a7 */ /* 0x000ee400080010ff */
[----:B---3--:R-:W-:Y:S05]  /*a730*/  @!P0 BRA `(.L_x_85) ;  /* 0xfffffffc00f08947 */ /* 0x008fea000383ffff */
[----:B------:R-:W-:Y:S05]  /*a740*/  BRA `(.L_x_201) ;  /* 0xffffff9c00d07947 */ /* 0x000fea000383ffff */
.L_x_88:
[----:B------:R-:W-:Y:S07]  /*a750*/  MOV R0, UR7 ;  /* 0x0000000700007c02 */ /* 0x000fee0008000f00 */
.L_x_202:
[----:B--2---:R2:W3:Y:S02]  /*a760*/  SYNCS.PHASECHK.TRANS64.TRYWAIT P0, [R0+URZ+0x188], R2 ;  /* 0x00018802000075a7 */ /* 0x0044e400080011ff */
[----:B---3--:R-:W-:Y:S05]  /*a770*/  @!P0 NANOSLEEP.SYNCS 0x989680 ;  /* 0x009896800000895d */ /* 0x008fea0003900000 */
[----:B------:R-:W3:Y:S02]  /*a780*/  @!P0 SYNCS.PHASECHK.TRANS64 P0, [R0+URZ+0x188], R2 ;  /* 0x00018802000085a7 */ /* 0x000ee400080010ff */
[----:B---3--:R-:W-:Y:S05]  /*a790*/  @!P0 BRA `(.L_x_202) ;  /* 0xfffffffc00f08947 */ /* 0x008fea000383ffff */
[----:B------:R-:W-:Y:S05]  /*a7a0*/  BRA `(.L_x_87) ;  /* 0xffffffa000b07947 */ /* 0x000fea000383ffff */
.L_x_91:
[----:B------:R-:W-:Y:S07]  /*a7b0*/  MOV R0, UR7 ;  /* 0x0000000700007c02 */ /* 0x000fee0008000f00 */
.L_x_203:
[----:B-1----:R1:W2:Y:S02]  /*a7c0*/  SYNCS.PHASECHK.TRANS64.TRYWAIT P0, [R0+URZ+0x160], R14 ;  /* 0x0001600e000075a7 */ /* 0x0022a400080011ff */
[----:B--2---:R-:W-:Y:S05]  /*a7d0*/  @!P0 NANOSLEEP.SYNCS 0x989680 ;  /* 0x009896800000895d */ /* 0x004fea0003900000 */
[----:B------:R-:W2:Y:S02]  /*a7e0*/  @!P0 SYNCS.PHASECHK.TRANS64 P0, [R0+URZ+0x160], R14 ;  /* 0x0001600e000085a7 */ /* 0x000ea400080010ff */
[----:B--2---:R-:W-:Y:S05]  /*a7f0*/  @!P0 BRA `(.L_x_203) ;  /* 0xfffffffc00f08947 */ /* 0x004fea000383ffff */
[----:B------:R-:W-:Y:S05]  /*a800*/  BRA `(.L_x_204) ;  /* 0xffffffa400287947 */ /* 0x000fea000383ffff */
.L_x_92:
[----:B------:R-:W-:Y:S07]  /*a810*/  MOV R0, UR7 ;  /* 0x0000000700007c02 */ /* 0x000fee0008000f00 */
.L_x_205:
[----:B-1----:R1:W2:Y:S02]  /*a820*/  SYNCS.PHASECHK.TRANS64.TRYWAIT P0, [R0+URZ+0x168], R14 ;  /* 0x0001680e000075a7 */ /* 0x0022a400080011ff */
[----:B--2---:R-:W-:Y:S05]  /*a830*/  @!P0 NANOSLEEP.SYNCS 0x989680 ;  /* 0x009896800000895d */ /* 0x004fea0003900000 */
[----:B------:R-:W2:Y:S02]  /*a840*/  @!P0 SYNCS.PHASECHK.TRANS64 P0, [R0+URZ+0x168], R14 ;  /* 0x0001680e000085a7 */ /* 0x000ea400080010ff */
[----:B--2---:R-:W-:Y:S05]  /*a850*/  @!P0 BRA `(.L_x_205) ;  /* 0xfffffffc00f08947 */ /* 0x004fea000383ffff */
[----:B------:R-:W-:Y:S05]  /*a860*/  BRA `(.L_x_206) ;  /* 0xffffffa400607947 */ /* 0x000fea000383ffff */
.L_x_93:
[----:B------:R-:W-:Y:S07]  /*a870*/  MOV R0, UR7 ;  /* 0x0000000700007c02 */ /* 0x000fee0008000f00 */
.L_x_207:
[----:B-1----:R1:W2:Y:S02]  /*a880*/  SYNCS.PHASECHK.TRANS64.TRYWAIT P0, [R0+URZ+0x170], R14 ;  /* 0x0001700e000075a7 */ /* 0x0022a400080011ff */
[----:B--2---:R-:W-:Y:S05]  /*a890*/  @!P0 NANOSLEEP.SYNCS 0x989680 ;  /* 0x009896800000895d */ /* 0x004fea0003900000 */
[----:B------:R-:W2:Y:S02]  /*a8a0*/  @!P0 SYNCS.PHASECHK.TRANS64 P0, [R0+URZ+0x170], R14 ;  /* 0x0001700e000085a7 */ /* 0x000ea400080010ff */
[----:B--2---:R-:W-:Y:S05]  /*a8b0*/  @!P0 BRA `(.L_x_207) ;  /* 0xfffffffc00f08947 */ /* 0x004fea000383ffff */
[----:B------:R-:W-:Y:S05]  /*a8c0*/  BRA `(.L_x_208) ;  /* 0xffffffa400a47947 */ /* 0x000fea000383ffff */
.L_x_94:
[----:B------:R-:W-:Y:S07]  /*a8d0*/  MOV R0, UR7 ;  /* 0x0000000700007c02 */ /* 0x000fee0008000f00 */
.L_x_209:
[----:B-1----:R1:W2:Y:S02]  /*a8e0*/  SYNCS.PHASECHK.TRANS64.TRYWAIT P0, [R0+URZ+0x178], R14 ;  /* 0x0001780e000075a7 */ /* 0x0022a400080011ff */
[----:B--2---:R-:W-:Y:S05]  /*a8f0*/  @!P0 NANOSLEEP.SYNCS 0x989680 ;  /* 0x009896800000895d */ /* 0x004fea0003900000 */
[----:B------:R-:W2:Y:S02]  /*a900*/  @!P0 SYNCS.PHASECHK.TRANS64 P0, [R0+URZ+0x178], R14 ;  /* 0x0001780e000085a7 */ /* 0x000ea400080010ff */
[----:B--2---:R-:W-:Y:S05]  /*a910*/  @!P0 BRA `(.L_x_209) ;  /* 0xfffffffc00f08947 */ /* 0x004fea000383ffff */
[----:B------:R-:W-:Y:S05]  /*a920*/  BRA `(.L_x_210) ;  /* 0xffffffa800287947 */ /* 0x000fea000383ffff */
.L_x_96:
[----:B------:R-:W-:-:S07]  /*a930*/  MOV R0, UR7 ;  /* 0x0000000700007c02 */ /* 0x000fce0008000f00 */
.L_x_211:
[----:B-1----:R1:W3:Y:S02]  /*a940*/  SYNCS.PHASECHK.TRANS64.TRYWAIT P0, [R0+URZ+0x160], R2 ;  /* 0x00016002000075a7 */ /* 0x0022e400080011ff */
[----:B---3--:R-:W-:Y:S05]  /*a950*/  @!P0 NANOSLEEP.SYNCS 0x989680 ;  /* 0x009896800000895d */ /* 0x008fea0003900000 */
[----:B------:R-:W3:Y:S02]  /*a960*/  @!P0 SYNCS.PHASECHK.TRANS64 P0, [R0+URZ+0x160], R2 ;  /* 0x00016002000085a7 */ /* 0x000ee400080010ff */
[----:B---3--:R-:W-:Y:S05]  /*a970*/  @!P0 BRA `(.L_x_211) ;  /* 0xfffffffc00f08947 */ /* 0x008fea000383ffff */
[----:B------:R-:W-:Y:S05]  /*a980*/  BRA `(.L_x_212) ;  /* 0xffffffa800987947 */ /* 0x000fea000383ffff */
.L_x_97:
[----:B-1----:R-:W-:-:S07]  /*a990*/  MOV R0, UR7 ;  /* 0x0000000700007c02 */ /* 0x002fce0008000f00 */
.L_x_213:
[----:B-1----:R1:W3:Y:S02]  /*a9a0*/  SYNCS.PHASECHK.TRANS64.TRYWAIT P0, [R0+URZ+0x168], R2 ;  /* 0x00016802000075a7 */ /* 0x0022e400080011ff */
[----:B---3--:R-:W-:Y:S05]  /*a9b0*/  @!P0 NANOSLEEP.SYNCS 0x989680 ;  /* 0x009896800000895d */ /* 0x008fea0003900000 */
[----:B------:R-:W3:Y:S02]  /*a9c0*/  @!P0 SYNCS.PHASECHK.TRANS64 P0, [R0+URZ+0x168], R2 ;  /* 0x00016802000085a7 */ /* 0x000ee400080010ff */
[----:B---3--:R-:W-:Y:S05]  /*a9d0*/  @!P0 BRA `(.L_x_213) ;  /* 0xfffffffc00f08947 */ /* 0x008fea000383ffff */
[----:B------:R-:W-:Y:S05]  /*a9e0*/  BRA `(.L_x_214) ;  /* 0xffffffa800887947 */ /* 0x000fea000383ffff */
.L_x_98:
[----:B-1----:R-:W-:-:S07]  /*a9f0*/  MOV R0, UR7 ;  /* 0x0000000700007c02 */ /* 0x002fce0008000f00 */
.L_x_215:
[----:B-1----:R1:W3:Y:S02]  /*aa00*/  SYNCS.PHASECHK.TRANS64.TRYWAIT P0, [R0+URZ+0x170], R2 ;  /* 0x00017002000075a7 */ /* 0x0022e400080011ff */
[----:B---3--:R-:W-:Y:S05]  /*aa10*/  @!P0 NANOSLEEP.SYNCS 0x989680 ;  /* 0x009896800000895d */ /* 0x008fea0003900000 */
[----:B------:R-:W3:Y:S02]  /*aa20*/  @!P0 SYNCS.PHASECHK.TRANS64 P0, [R0+URZ+0x170], R2 ;  /* 0x00017002000085a7 */ /* 0x000ee400080010ff */
[----:B---3--:R-:W-:Y:S05]  /*aa30*/  @!P0 BRA `(.L_x_215) ;  /* 0xfffffffc00f08947 */ /* 0x008fea000383ffff */
[----:B------:R-:W-:Y:S05]  /*aa40*/  BRA `(.L_x_216) ;  /* 0xffffffa800787947 */ /* 0x000fea000383ffff */
.L_x_100:
[----:B--2---:R2:W4:Y:S02]  /*aa50*/  SYNCS.PHASECHK.TRANS64.TRYWAIT P0, [R0+URZ+0x190], R2 ;  /* 0x00019002000075a7 */ /* 0x00452400080011ff */
[----:B----4-:R-:W-:Y:S05]  /*aa60*/  @!P0 NANOSLEEP.SYNCS 0x989680 ;  /* 0x009896800000895d */ /* 0x010fea0003900000 */
[----:B------:R-:W4:Y:S02]  /*aa70*/  @!P0 SYNCS.PHASECHK.TRANS64 P0, [R0+URZ+0x190], R2 ;  /* 0x00019002000085a7 */ /* 0x000f2400080010ff */
[----:B----4-:R-:W-:Y:S05]  /*aa80*/  @!P0 BRA `(.L_x_100) ;  /* 0xfffffffc00f08947 */ /* 0x010fea000383ffff */
[----:B------:R-:W-:Y:S05]  /*aa90*/  BRA `(.L_x_217) ;  /* 0xffffffac00447947 */ /* 0x000fea000383ffff */
.L_x_111:
[----:B-1----:R1:W3:Y:S02]  /*aaa0*/  SYNCS.PHASECHK.TRANS64.TRYWAIT P1, [R2+URZ+0x140], R0 ;  /* 0x00014000020075a7 */ /* 0x0022e400080211ff */
[----:B---3--:R-:W-:Y:S05]  /*aab0*/  @!P1 NANOSLEEP.SYNCS 0x989680 ;  /* 0x009896800000995d */ /* 0x008fea0003900000 */
[----:B------:R-:W3:Y:S02]  /*aac0*/  @!P1 SYNCS.PHASECHK.TRANS64 P1, [R2+URZ+0x140], R0 ;  /* 0x00014000020095a7 */ /* 0x000ee400080210ff */
[----:B---3--:R-:W-:Y:S05]  /*aad0*/  @!P1 BRA `(.L_x_111) ;  /* 0xfffffffc00f09947 */ /* 0x008fea000383ffff */
[----:B------:R-:W-:Y:S05]  /*aae0*/  BRA `(.L_x_110) ;  /* 0xffffffb8005c7947 */ /* 0x000fea000383ffff */
.L_x_113:
[----:B-1----:R1:W2:Y:S02]  /*aaf0*/  SYNCS.PHASECHK.TRANS64.TRYWAIT P0, [R113+URZ+0x1b0], R3 ;  /* 0x0001b003710075a7 */ /* 0x0022a400080011ff */
[----:B--2---:R-:W-:Y:S05]  /*ab00*/  @!P0 NANOSLEEP.SYNCS 0x989680 ;  /* 0x009896800000895d */ /* 0x004fea0003900000 */
[----:B------:R-:W2:Y:S02]  /*ab10*/  @!P0 SYNCS.PHASECHK.TRANS64 P0, [R113+URZ+0x1b0], R3 ;  /* 0x0001b003710085a7 */ /* 0x000ea400080010ff */
[----:B--2---:R-:W-:Y:S05]  /*ab20*/  @!P0 BRA `(.L_x_113) ;  /* 0xfffffffc00f08947 */ /* 0x004fea000383ffff */
[----:B------:R-:W-:Y:S05]  /*ab30*/  BRA `(.L_x_112) ;  /* 0xffffffb800b07947 */ /* 0x000fea000383ffff */
.L_x_121:
[----:B--2---:R2:W3:Y:S02]  /*ab40*/  SYNCS.PHASECHK.TRANS64.TRYWAIT P0, [R0+URZ+0x140], R3 ;  /* 0x00014003000075a7 */ /* 0x0044e400080011ff */
[----:B---3--:R-:W-:Y:S05]  /*ab50*/  @!P0 NANOSLEEP.SYNCS 0x989680 ;  /* 0x009896800000895d */ /* 0x008fea0003900000 */
[----:B------:R-:W3:Y:S02]  /*ab60*/  @!P0 SYNCS.PHASECHK.TRANS64 P0, [R0+URZ+0x140], R3 ;  /* 0x00014003000085a7 */ /* 0x000ee400080010ff */
[----:B---3--:R-:W-:Y:S05]  /*ab70*/  @!P0 BRA `(.L_x_121) ;  /* 0xfffffffc00f08947 */ /* 0x008fea000383ffff */
[----:B------:R-:W-:Y:S05]  /*ab80*/  BRA `(.L_x_120) ;  /* 0xffffffc400a07947 */ /* 0x000fea000383ffff */
.L_x_129:
[----:B--2---:R2:W3:Y:S02]  /*ab90*/  SYNCS.PHASECHK.TRANS64.TRYWAIT P0, [R0+URZ+0x140], R4 ;  /* 0x00014004000075a7 */ /* 0x0044e400080011ff */
[----:B---3--:R-:W-:Y:S05]  /*aba0*/  @!P0 NANOSLEEP.SYNCS 0x989680 ;  /* 0x009896800000895d */ /* 0x008fea0003900000 */
[----:B------:R-:W3:Y:S02]  /*abb0*/  @!P0 SYNCS.PHASECHK.TRANS64 P0, [R0+URZ+0x140], R4 ;  /* 0x00014004000085a7 */ /* 0x000ee400080010ff */
[----:B---3--:R-:W-:Y:S05]  /*abc0*/  @!P0 BRA `(.L_x_129) ;  /* 0xfffffffc00f08947 */ /* 0x008fea000383ffff */
[----:B------:R-:W-:Y:S05]  /*abd0*/  BRA `(.L_x_128) ;  /* 0xffffffd000e47947 */ /* 0x000fea000383ffff */
.L_x_137:
[----:B--2---:R2:W3:Y:S02]  /*abe0*/  SYNCS.PHASECHK.TRANS64.TRYWAIT P0, [R0+URZ+0x140], R4 ;  /* 0x00014004000075a7 */ /* 0x0044e400080011ff */
[----:B---3--:R-:W-:Y:S05]  /*abf0*/  @!P0 NANOSLEEP.SYNCS 0x989680 ;  /* 0x009896800000895d */ /* 0x008fea0003900000 */
[----:B------:R-:W3:Y:S02]  /*ac00*/  @!P0 SYNCS.PHASECHK.TRANS64 P0, [R0+URZ+0x140], R4 ;  /* 0x00014004000085a7 */ /* 0x000ee400080010ff */
[----:B---3--:R-:W-:Y:S05]  /*ac10*/  @!P0 BRA `(.L_x_137) ;  /* 0xfffffffc00f08947 */ /* 0x008fea000383ffff */
[----:B------:R-:W-:Y:S05]  /*ac20*/  BRA `(.L_x_136) ;  /* 0xffffffe000347947 */ /* 0x000fea000383ffff */
        .weak           $__internal_0_$__cuda_sm10x_tcgen05_guardrail_trap_col_being_dealloced_not_returned_by_alloc
        .type           $__internal_0_$__cuda_sm10x_tcgen05_guardrail_trap_col_being_dealloced_not_returned_by_alloc,@function
        .size           $__internal_0_$__cuda_sm10x_tcgen05_guardrail_trap_col_being_dealloced_not_returned_by_alloc,($__internal_1_$__cuda_sm10x_tcgen05_guardrail_trap_phase_invalid_during_alloc - $__internal_0_$__cuda_sm10x_tcgen05_guardrail_trap_col_being_dealloced_not_returned_by_alloc)
$__internal_0_$__cuda_sm10x_tcgen05_guardrail_trap_col_being_dealloced_not_returned_by_alloc:
[----:B------:R-:W-:Y:S05]  /*ac30*/  BPT.TRAP 0x1 ;  /* 0x000000040000795c */ /* 0x000fea0000300000 */
[----:B------:R-:W-:-:S04]  /*ac40*/  HFMA2 R3, -RZ, RZ, 0, 0 ;  /* 0x00000000ff037431 */ /* 0x000fc800000001ff */
[----:B------:R-:W-:Y:S05]  /*ac50*/  RET.REL.NODEC R2 `(_ZN7cutlass13device_kernelINS_4gemm6kernel13GemmUniversalIN4cute5tupleIJiiiiEEENS1_10collective13CollectiveMmaINS1_35MainloopSm100TmaUmmaWarpSpecializedILi20ELi2ELi4ENS5_IJNS4_1CILi1EEESB_SB_EEEEENS5_IJNSA_ILi64EEENSA_ILi256EEENSA_ILi32EEEEEENS_12float_e4m3_tENS5_IJlSB_lEEENS_12float_e5m2_tENS5_IJSB_llEEENS4_8TiledMMAINS4_8MMA_AtomIJNS4_10MMA_TraitsINS4_19SM100_MMA_F8F6F4_SSEJSI_SK_fSE_SF_NS4_17integral_constantINS4_4UMMA5MajorELSS_0EEENSQ_ISS_LSS_1EEENSQ_INSR_7ScaleInELSV_0EEESW_EEEEEENS4_6LayoutISC_NS5_IJNSA_ILi0EEES10_S10_EEEEENS5_IJNS4_10UnderscoreES13_S13_EEEEENS4_13SM90_TMA_LOADENS4_14ComposedLayoutINS4_7SwizzleILi1ELi4ELi3EEENS4_18smem_ptr_flag_bitsILi8EEENSZ_INS5_IJNSA_ILi8EEESG_EEENS5_IJSG_SB_EEEEEEEvNS4_8identityES16_NS17_INS18_ILi3ELi4ELi3EEES1B_NSZ_INS5_IJNSA_ILi128EEES1C_EEENS5_IJSB_S1J_EEEEEEEvS1H_EENS_8epilogue10collective18CollectiveEpilogueINS1P_23Sm100TmaWarpSpecializedILi4ELi2ELi32ELb0ELb0EEEJSH_NS5_IJNSZ_ISE_SB_EES1U_EEESI_SJ_SI_SJ_NS1P_6fusion15FusionCallbacksIS1T_NS1W_17LinearCombinationISI_fSI_fLNS_15FloatRoundStyleE2EEESH_S1V_JEEENS4_5SM1004TMEM4LOAD26SM100_TMEM_LOAD_16dp32b32xES16_NS17_INS18_ILi2ELi4ELi3EEES1B_NSZ_INS5_IJS1C_SE_EEENS5_IJSE_SB_EEEEEEENS4_39AutoVectorizingCopyWithAssumedAlignmentILi128EEENS4_14SM90_TMA_STOREES2A_S2C_S2C_EEEvvEEEEvNT_6ParamsE) ;  /* 0xffffff5002e87950 */ /* 0x000fea0003c3ffff */
        .weak           $__internal_1_$__cuda_sm10x_tcgen05_guardrail_trap_phase_invalid_during_alloc
        .type           $__internal_1_$__cuda_sm10x_tcgen05_guardrail_trap_phase_invalid_during_alloc,@function
        .size           $__internal_1_$__cuda_sm10x_tcgen05_guardrail_trap_phase_invalid_during_alloc,($__internal_2_$__cuda_sm10x_tcgen05_guardrail_trap_unallocated_columns_being_dealloced - $__internal_1_$__cuda_sm10x_tcgen05_guardrail_trap_phase_invalid_during_alloc)
$__internal_1_$__cuda_sm10x_tcgen05_guardrail_trap_phase_invalid_during_alloc:
[----:B------:R-:W-:Y:S05]  /*ac60*/  BPT.TRAP 0x1 ;  /* 0x000000040000795c */ /* 0x000fea0000300000 */
[----:B------:R-:W-:-:S04]  /*ac70*/  MOV R3, 0x0 ;  /* 0x0000000000037802 */ /* 0x000fc80000000f00 */
[----:B------:R-:W-:Y:S05]  /*ac80*/  RET.REL.NODEC R2 `(_ZN7cutlass13device_kernelINS_4gemm6kernel13GemmUniversalIN4cute5tupleIJiiiiEEENS1_10collective13CollectiveMmaINS1_35MainloopSm100TmaUmmaWarpSpecializedILi20ELi2ELi4ENS5_IJNS4_1CILi1EEESB_SB_EEEEENS5_IJNSA_ILi64EEENSA_ILi256EEENSA_ILi32EEEEEENS_12float_e4m3_tENS5_IJlSB_lEEENS_12float_e5m2_tENS5_IJSB_llEEENS4_8TiledMMAINS4_8MMA_AtomIJNS4_10MMA_TraitsINS4_19SM100_MMA_F8F6F4_SSEJSI_SK_fSE_SF_NS4_17integral_constantINS4_4UMMA5MajorELSS_0EEENSQ_ISS_LSS_1EEENSQ_INSR_7ScaleInELSV_0EEESW_EEEEEENS4_6LayoutISC_NS5_IJNSA_ILi0EEES10_S10_EEEEENS5_IJNS4_10UnderscoreES13_S13_EEEEENS4_13SM90_TMA_LOADENS4_14ComposedLayoutINS4_7SwizzleILi1ELi4ELi3EEENS4_18smem_ptr_flag_bitsILi8EEENSZ_INS5_IJNSA_ILi8EEESG_EEENS5_IJSG_SB_EEEEEEEvNS4_8identityES16_NS17_INS18_ILi3ELi4ELi3EEES1B_NSZ_INS5_IJNSA_ILi128EEES1C_EEENS5_IJSB_S1J_EEEEEEEvS1H_EENS_8epilogue10collective18CollectiveEpilogueINS1P_23Sm100TmaWarpSpecializedILi4ELi2ELi32ELb0ELb0EEEJSH_NS5_IJNSZ_ISE_SB_EES1U_EEESI_SJ_SI_SJ_NS1P_6fusion15FusionCallbacksIS1T_NS1W_17LinearCombinationISI_fSI_fLNS_15FloatRoundStyleE2EEESH_S1V_JEEENS4_5SM1004TMEM4LOAD26SM100_TMEM_LOAD_16dp32b32xES16_NS17_INS18_ILi2ELi4ELi3EEES1B_NSZ_INS5_IJS1C_SE_EEENS5_IJSE_SB_EEEEEEENS4_39AutoVectorizingCopyWithAssumedAlignmentILi128EEENS4_14SM90_TMA_STOREES2A_S2C_S2C_EEEvvEEEEvNT_6ParamsE) ;  /* 0xffffff5002dc7950 */ /* 0x000fea0003c3ffff */
        .weak           $__internal_2_$__cuda_sm10x_tcgen05_guardrail_trap_unallocated_columns_being_dealloced
        .type           $__internal_2_$__cuda_sm10x_tcgen05_guardrail_trap_unallocated_columns_being_dealloced,@function
        .size           $__internal_2_$__cuda_sm10x_tcgen05_guardrail_trap_unallocated_columns_being_dealloced,(.L_x_219 - $__internal_2_$__cuda_sm10x_tcgen05_guardrail_trap_unallocated_columns_being_dealloced)
$__internal_2_$__cuda_sm10x_tcgen05_guardrail_trap_unallocated_columns_being_dealloced:
[----:B------:R-:W-:Y:S05]  /*ac90*/  BPT.TRAP 0x1 ;  /* 0x000000040000795c */ /* 0x000fea0000300000 */
[----:B------:R-:W-:-:S04]  /*aca0*/  HFMA2 R3, -RZ, RZ, 0, 0 ;  /* 0x00000000ff037431 */ /* 0x000fc800000001ff */
[----:B------:R-:W-:Y:S05]  /*acb0*/  RET.REL.NODEC R2 `(_ZN7cutlass13device_kernelINS_4gemm6kernel13GemmUniversalIN4cute5tupleIJiiiiEEENS1_10collective13CollectiveMmaINS1_35MainloopSm100TmaUmmaWarpSpecializedILi20ELi2ELi4ENS5_IJNS4_1CILi1EEESB_SB_EEEEENS5_IJNSA_ILi64EEENSA_ILi256EEENSA_ILi32EEEEEENS_12float_e4m3_tENS5_IJlSB_lEEENS_12float_e5m2_tENS5_IJSB_llEEENS4_8TiledMMAINS4_8MMA_AtomIJNS4_10MMA_TraitsINS4_19SM100_MMA_F8F6F4_SSEJSI_SK_fSE_SF_NS4_17integral_constantINS4_4UMMA5MajorELSS_0EEENSQ_ISS_LSS_1EEENSQ_INSR_7ScaleInELSV_0EEESW_EEEEEENS4_6LayoutISC_NS5_IJNSA_ILi0EEES10_S10_EEEEENS5_IJNS4_10UnderscoreES13_S13_EEEEENS4_13SM90_TMA_LOADENS4_14ComposedLayoutINS4_7SwizzleILi1ELi4ELi3EEENS4_18smem_ptr_flag_bitsILi8EEENSZ_INS5_IJNSA_ILi8EEESG_EEENS5_IJSG_SB_EEEEEEEvNS4_8identityES16_NS17_INS18_ILi3ELi4ELi3EEES1B_NSZ_INS5_IJNSA_ILi128EEES1C_EEENS5_IJSB_S1J_EEEEEEEvS1H_EENS_8epilogue10collective18CollectiveEpilogueINS1P_23Sm100TmaWarpSpecializedILi4ELi2ELi32ELb0ELb0EEEJSH_NS5_IJNSZ_ISE_SB_EES1U_EEESI_SJ_SI_SJ_NS1P_6fusion15FusionCallbacksIS1T_NS1W_17LinearCombinationISI_fSI_fLNS_15FloatRoundStyleE2EEESH_S1V_JEEENS4_5SM1004TMEM4LOAD26SM100_TMEM_LOAD_16dp32b32xES16_NS17_INS18_ILi2ELi4ELi3EEES1B_NSZ_INS5_IJS1C_SE_EEENS5_IJSE_SB_EEEEEEENS4_39AutoVectorizingCopyWithAssumedAlignmentILi128EEENS4_14SM90_TMA_STOREES2A_S2C_S2C_EEEvvEEEEvNT_6ParamsE) ;  /* 0xffffff5002d07950 */ /* 0x000fea0003c3ffff */
.L_x_218:
[----:B------:R-:W-:-:S00]  /*acc0*/  BRA `(.L_x_218) ;  /* 0xfffffffc00fc7947 */ /* 0x000fc0000383ffff */
[----:B------:R-:W-:-:S00]  /*acd0*/  NOP ;  /* 0x0000000000007918 */ /* 0x000fc00000000000 */
        /* <DEDUP_REMOVED lines=10> */
.L_x_219:


//--------------------- .nv.global.init           --------------------------
	.section	.nv.global.init,"aw",@progbits
.nv.global.init:
	.type		$str$27,@object
	.size		$str$27,($str$28 - $str$27)
$str$27:
        /*0000*/ 	.byte	0x28, 0x61, 0x64, 0x64, 0x72, 0x65, 0x73, 0x73, 0x20, 0x26, 0x20, 0x6d, 0x61, 0x73, 0x6b, 0x29
        /*0010*/ 	.byte	0x20, 0x3d, 0x3d, 0x20, 0x30, 0x00
	.type		$str$28,@object
	.size		$str$28,($str$26 - $str$28)
$str$28:
        /*0016*/ 	.byte	0x2f, 0x74, 0x6d, 0x70, 0x2f, 0x63, 0x75, 0x74, 0x6c, 0x61, 0x73, 0x73, 0x5f, 0x73, 0x77, 0x65
        /*0026*/ 	.byte	0x65, 0x70, 0x5f, 0x73, 0x72, 0x63, 0x2f, 0x69, 0x6e, 0x63, 0x6c, 0x75, 0x64, 0x65, 0x2f, 0x63
        /*0036*/ 	.byte	0x75, 0x74, 0x65, 0x2f, 0x70, 0x6f, 0x69, 0x6e, 0x74, 0x65, 0x72, 0x5f, 0x66, 0x6c, 0x61, 0x67
        /*0046*/ 	.byte	0x67, 0x65, 0x64, 0x2e, 0x68, 0x70, 0x70, 0x00
	.type		$str$26,@object
	.size		$str$26,($str$25 - $str$26)
$str$26:
        /*004e*/ 	.byte	0x2f, 0x74, 0x6d, 0x70, 0x2f, 0x63, 0x75, 0x74, 0x6c, 0x61, 0x73, 0x73, 0x5f, 0x73, 0x77, 0x65
        /*005e*/ 	.byte	0x65, 0x70, 0x5f, 0x73, 0x72, 0x63, 0x2f, 0x69, 0x6e, 0x63, 0x6c, 0x75, 0x64, 0x65, 0x2f, 0x63
        /*006e*/ 	.byte	0x75, 0x74, 0x65, 0x2f, 0x61, 0x74, 0x6f, 0x6d, 0x2f, 0x63, 0x6f, 0x70, 0x79, 0x5f, 0x74, 0x72
        /*007e*/ 	.byte	0x61, 0x69, 0x74, 0x73, 0x5f, 0x73, 0x6d, 0x31, 0x30, 0x30, 0x2e, 0x68, 0x70, 0x70, 0x00
	.type		$str$25,@object
	.size		$str$25,(__unnamed_1 - $str$25)
$str$25:
        /*008d*/ 	.byte	0x28, 0x28, 0x75, 0x69, 0x6e, 0x74, 0x33, 0x32, 0x5f, 0x74, 0x28, 0x74, 0x68, 0x72, 0x65, 0x61
        /*009d*/ 	.byte	0x64, 0x49, 0x64, 0x78, 0x2e, 0x78, 0x29, 0x20, 0x2f, 0x20, 0x33, 0x32, 0x29, 0x20, 0x25, 0x20
        /*00ad*/ 	.byte	0x34, 0x29, 0x20, 0x3d, 0x3d, 0x20, 0x28, 0x28, 0x28, 0x74, 0x6d, 0x65, 0x6d, 0x5f, 0x61, 0x64
        /*00bd*/ 	.byte	0x64, 0x72, 0x20, 0x3e, 0x3e, 0x20, 0x31, 0x36, 0x29, 0x20, 0x2f, 0x20, 0x33, 0x32, 0x29, 0x20
        /*00cd*/ 	.byte	0x25, 0x20, 0x34, 0x29, 0x00
	.type		__unnamed_1,@object
	.size		__unnamed_1,(__unnamed_2 - __unnamed_1)
__unnamed_1:
        /*00d2*/ 	.byte	0x61, 0x75, 0x74, 0x6f, 0x20, 0x63, 0x75, 0x74, 0x65, 0x3a, 0x3a, 0x61, 0x73, 0x5f, 0x70, 0x6f
        /* <DEDUP_REMOVED lines=24> */
        /*0262*/ 	.byte	0x3c, 0x34, 0x30, 0x39, 0x36, 0x3e, 0x3e, 0x3e, 0x3e, 0x5d, 0x00
	.type		__unnamed_2,@object
	.size		__unnamed_2,(__unnamed_3 - __unnamed_2)
__unnamed_2:
        /* <DEDUP_REMOVED lines=26> */
	.type		__unnamed_3,@object
	.size		__unnamed_3,(.L_3 - __unnamed_3)
__unnamed_3:
        /* <DEDUP_REMOVED lines=40> */
        /*0688*/ 	.byte	0x74, 0x65, 0x3a, 0x3a, 0x43, 0x3c, 0x30, 0x3e, 0x3e, 0x3e, 0x3e, 0x5d, 0x00
.L_3:


//--------------------- .nv.shared._ZN7cutlass13device_kernelINS_4gemm6kernel13GemmUniversalIN4cute5tupleIJiiiiEEENS1_10collective13CollectiveMmaINS1_35MainloopSm100TmaUmmaWarpSpecializedILi20ELi2ELi4ENS5_IJNS4_1CILi1EEESB_SB_EEEEENS5_IJNSA_ILi64EEENSA_ILi256EEENSA_ILi32EEEEEENS_12float_e4m3_tENS5_IJlSB_lEEENS_12float_e5m2_tENS5_IJSB_llEEENS4_8TiledMMAINS4_8MMA_AtomIJNS4_10MMA_TraitsINS4_19SM100_MMA_F8F6F4_SSEJSI_SK_fSE_SF_NS4_17integral_constantINS4_4UMMA5MajorELSS_0EEENSQ_ISS_LSS_1EEENSQ_INSR_7ScaleInELSV_0EEESW_EEEEEENS4_6LayoutISC_NS5_IJNSA_ILi0EEES10_S10_EEEEENS5_IJNS4_10UnderscoreES13_S13_EEEEENS4_13SM90_TMA_LOADENS4_14ComposedLayoutINS4_7SwizzleILi1ELi4ELi3EEENS4_18smem_ptr_flag_bitsILi8EEENSZ_INS5_IJNSA_ILi8EEESG_EEENS5_IJSG_SB_EEEEEEEvNS4_8identityES16_NS17_INS18_ILi3ELi4ELi3EEES1B_NSZ_INS5_IJNSA_ILi128EEES1C_EEENS5_IJSB_S1J_EEEEEEEvS1H_EENS_8epilogue10collective18CollectiveEpilogueINS1P_23Sm100TmaWarpSpecializedILi4ELi2ELi32ELb0ELb0EEEJSH_NS5_IJNSZ_ISE_SB_EES1U_EEESI_SJ_SI_SJ_NS1P_6fusion15FusionCallbacksIS1T_NS1W_17LinearCombinationISI_fSI_fLNS_15FloatRoundStyleE2EEESH_S1V_JEEENS4_5SM1004TMEM4LOAD26SM100_TMEM_LOAD_16dp32b32xES16_NS17_INS18_ILi2ELi4ELi3EEES1B_NSZ_INS5_IJS1C_SE_EEENS5_IJSE_SB_EEEEEEENS4_39AutoVectorizingCopyWithAssumedAlignmentILi128EEENS4_14SM90_TMA_STOREES2A_S2C_S2C_EEEvvEEEEvNT_6ParamsE --------------------------
	.section	.nv.shared._ZN7cutlass13device_kernelINS_4gemm6kernel13GemmUniversalIN4cute5tupleIJiiiiEEENS1_10collective13CollectiveMmaINS1_35MainloopSm100TmaUmmaWarpSpecializedILi20ELi2ELi4ENS5_IJNS4_1CILi1EEESB_SB_EEEEENS5_IJNSA_ILi64EEENSA_ILi256EEENSA_ILi32EEEEEENS_12float_e4m3_tENS5_IJlSB_lEEENS_12float_e5m2_tENS5_IJSB_llEEENS4_8TiledMMAINS4_8MMA_AtomIJNS4_10MMA_TraitsINS4_19SM100_MMA_F8F6F4_SSEJSI_SK_fSE_SF_NS4_17integral_constantINS4_4UMMA5MajorELSS_0EEENSQ_ISS_LSS_1EEENSQ_INSR_7ScaleInELSV_0EEESW_EEEEEENS4_6LayoutISC_NS5_IJNSA_ILi0EEES10_S10_EEEEENS5_IJNS4_10UnderscoreES13_S13_EEEEENS4_13SM90_TMA_LOADENS4_14ComposedLayoutINS4_7SwizzleILi1ELi4ELi3EEENS4_18smem_ptr_flag_bitsILi8EEENSZ_INS5_IJNSA_ILi8EEESG_EEENS5_IJSG_SB_EEEEEEEvNS4_8identityES16_NS17_INS18_ILi3ELi4ELi3EEES1B_NSZ_INS5_IJNSA_ILi128EEES1C_EEENS5_IJSB_S1J_EEEEEEEvS1H_EENS_8epilogue10collective18CollectiveEpilogueINS1P_23Sm100TmaWarpSpecializedILi4ELi2ELi32ELb0ELb0EEEJSH_NS5_IJNSZ_ISE_SB_EES1U_EEESI_SJ_SI_SJ_NS1P_6fusion15FusionCallbacksIS1T_NS1W_17LinearCombinationISI_fSI_fLNS_15FloatRoundStyleE2EEESH_S1V_JEEENS4_5SM1004TMEM4LOAD26SM100_TMEM_LOAD_16dp32b32xES16_NS17_INS18_ILi2ELi4ELi3EEES1B_NSZ_INS5_IJS1C_SE_EEENS5_IJSE_SB_EEEEEEENS4_39AutoVectorizingCopyWithAssumedAlignmentILi128EEENS4_14SM90_TMA_STOREES2A_S2C_S2C_EEEvvEEEEvNT_6ParamsE,"aw",@nobits
	.sectionflags	@""
	.align	16
	.zero		1024


//--------------------- .nv.shared.reserved.0     --------------------------
	.section	.nv.shared.reserved.0,"aw",@nobits
	.weak		__nv_reservedSMEM_offset_0_alias
	.size		__nv_reservedSMEM_offset_0_alias, 0, 64
	.other		__nv_reservedSMEM_offset_0_alias,@"STO_CUDA_RESERVED_SHARED STV_DEFAULT"
__nv_reservedSMEM_offset_0_alias:
	.zero		0
.nv.shared.reserved.0:
	.zero		64
	.weak		__nv_reservedSMEM_tcgen05_partition
	.type		__nv_reservedSMEM_tcgen05_partition,@object
	.size		__nv_reservedSMEM_tcgen05_partition,(.L_0 - __nv_reservedSMEM_tcgen05_partition)
__nv_reservedSMEM_tcgen05_partition:
	.zero		32
.L_0:


//--------------------- .nv.global                --------------------------
	.section	.nv.global,"aw",@nobits
.nv.global:
	.type		_ZN40_INTERNAL_00740cb0_4_k_cu_4ba0a3a8_357954cute1_E,@object
	.size		_ZN40_INTERNAL_00740cb0_4_k_cu_4ba0a3a8_357954cute1_E,(_ZN40_INTERNAL_00740cb0_4_k_cu_4ba0a3a8_357954cuda3std3__45__cpo6cbeginE - _ZN40_INTERNAL_00740cb0_4_k_cu_4ba0a3a8_357954cute1_E)
_ZN40_INTERNAL_00740cb0_4_k_cu_4ba0a3a8_357954cute1_E:
	.zero		1
	.type		_ZN40_INTERNAL_00740cb0_4_k_cu_4ba0a3a8_357954cuda3std3__45__cpo6cbeginE,@object
	.size		_ZN40_INTERNAL_00740cb0_4_k_cu_4ba0a3a8_357954cuda3std3__45__cpo6cbeginE,(_ZN40_INTERNAL_00740cb0_4_k_cu_4ba0a3a8_357954cuda3std3__48in_placeE - _ZN40_INTERNAL_00740cb0_4_k_cu_4ba0a3a8_357954cuda3std3__45__cpo6cbeginE)
_ZN40_INTERNAL_00740cb0_4_k_cu_4ba0a3a8_357954cuda3std3__45__cpo6cbeginE:
	.zero		1
	.type		_ZN40_INTERNAL_00740cb0_4_k_cu_4ba0a3a8_357954cuda3std3__48in_placeE,@object
	.size		_ZN40_INTERNAL_00740cb0_4_k_cu_4ba0a3a8_357954cuda3std3__48in_placeE,(_ZN40_INTERNAL_00740cb0_4_k_cu_4ba0a3a8_357954cuda3std6ranges3__45__cpo9iter_moveE - _ZN40_INTERNAL_00740cb0_4_k_cu_4ba0a3a8_357954cuda3std3__48in_placeE)
_ZN40_INTERNAL_00740cb0_4_k_cu_4ba0a3a8_357954cuda3std3__48in_placeE:
	.zero		1
	.type		_ZN40_INTERNAL_00740cb0_4_k_cu_4ba0a3a8_357954cuda3std6ranges3__45__cpo9iter_moveE,@object
	.size		_ZN40_INTERNAL_00740cb0_4_k_cu_4ba0a3a8_357954cuda3std6ranges3__45__cpo9iter_moveE,(_ZN40_INTERNAL_00740cb0_4_k_cu_4ba0a3a8_357954cuda3std3__45__cpo5beginE - _ZN40_INTERNAL_00740cb0_4_k_cu_4ba0a3a8_357954cuda3std6ranges3__45__cpo9iter_moveE)
_ZN40_INTERNAL_00740cb0_4_k_cu_4ba0a3a8_357954cuda3std6ranges3__45__cpo9iter_moveE:
	.zero		1
	.type		_ZN40_INTERNAL_00740cb0_4_k_cu_4ba0a3a8_357954cuda3std3__45__cpo5beginE,@object
	.size		_ZN40_INTERNAL_00740cb0_4_k_cu_4ba0a3a8_357954cuda3std3__45__cpo5beginE,(_ZN40_INTERNAL_00740cb0_4_k_cu_4ba0a3a8_357954cuda3std3__442_GLOBAL__N__00740cb0_4_k_cu_4ba0a3a8_357956ignoreE - _ZN40_INTERNAL_00740cb0_4_k_cu_4ba0a3a8_357954cuda3std3__45__cpo5beginE)
_ZN40_INTERNAL_00740cb0_4_k_cu_4ba0a3a8_357954cuda3std3__45__cpo5beginE:
	.zero		1
	.type		_ZN40_INTERNAL_00740cb0_4_k_cu_4ba0a3a8_357954cuda3std3__442_GLOBAL__N__00740cb0_4_k_cu_4ba0a3a8_357956ignoreE,@object
	.size		_ZN40_INTERNAL_00740cb0_4_k_cu_4ba0a3a8_357954cuda3std3__442_GLOBAL__N__00740cb0_4_k_cu_4ba0a3a8_357956ignoreE,(_ZN40_INTERNAL_00740cb0_4_k_cu_4ba0a3a8_357954cute7productE - _ZN40_INTERNAL_00740cb0_4_k_cu_4ba0a3a8_357954cuda3std3__442_GLOBAL__N__00740cb0_4_k_cu_4ba0a3a8_357956ignoreE)
_ZN40_INTERNAL_00740cb0_4_k_cu_4ba0a3a8_357954cuda3std3__442_GLOBAL__N__00740cb0_4_k_cu_4ba0a3a8_357956ignoreE:
	.zero		1
	.type		_ZN40_INTERNAL_00740cb0_4_k_cu_4ba0a3a8_357954cute7productE,@object
	.size		_ZN40_INTERNAL_00740cb0_4_k_cu_4ba0a3a8_357954cute7productE,(_ZN40_INTERNAL_00740cb0_4_k_cu_4ba0a3a8_357954cuda3std3__45__cpo3endE - _ZN40_INTERNAL_00740cb0_4_k_cu_4ba0a3a8_357954cute7productE)
_ZN40_INTERNAL_00740cb0_4_k_cu_4ba0a3a8_357954cute7productE:
	.zero		1
	.type		_ZN40_INTERNAL_00740cb0_4_k_cu_4ba0a3a8_357954cuda3std3__45__cpo3endE,@object
	.size		_ZN40_INTERNAL_00740cb0_4_k_cu_4ba0a3a8_357954cuda3std3__45__cpo3endE,(_ZN40_INTERNAL_00740cb0_4_k_cu_4ba0a3a8_357954cuda3std3__419piecewise_constructE - _ZN40_INTERNAL_00740cb0_4_k_cu_4ba0a3a8_357954cuda3std3__45__cpo3endE)
_ZN40_INTERNAL_00740cb0_4_k_cu_4ba0a3a8_357954cuda3std3__45__cpo3endE:
	.zero		1
	.type		_ZN40_INTERNAL_00740cb0_4_k_cu_4ba0a3a8_357954cuda3std3__419piecewise_constructE,@object
	.size		_ZN40_INTERNAL_00740cb0_4_k_cu_4ba0a3a8_357954cuda3std3__419piecewise_constructE,(_ZN40_INTERNAL_00740cb0_4_k_cu_4ba0a3a8_357954cuda3std3__45__cpo4cendE - _ZN40_INTERNAL_00740cb0_4_k_cu_4ba0a3a8_357954cuda3std3__419piecewise_constructE)
_ZN40_INTERNAL_00740cb0_4_k_cu_4ba0a3a8_357954cuda3std3__419piecewise_constructE:
	.zero		1
	.type		_ZN40_INTERNAL_00740cb0_4_k_cu_4ba0a3a8_357954cuda3std3__45__cpo4cendE,@object
	.size		_ZN40_INTERNAL_00740cb0_4_k_cu_4ba0a3a8_357954cuda3std3__45__cpo4cendE,(_ZN40_INTERNAL_00740cb0_4_k_cu_4ba0a3a8_357954cuda3std6ranges3__45__cpo4swapE - _ZN40_INTERNAL_00740cb0_4_k_cu_4ba0a3a8_357954cuda3std3__45__cpo4cendE)
_ZN40_INTERNAL_00740cb0_4_k_cu_4ba0a3a8_357954cuda3std3__45__cpo4cendE:
	.zero		1
	.type		_ZN40_INTERNAL_00740cb0_4_k_cu_4ba0a3a8_357954cuda3std6ranges3__45__cpo4swapE,@object
	.size		_ZN40_INTERNAL_00740cb0_4_k_cu_4ba0a3a8_357954cuda3std6ranges3__45__cpo4swapE,(.L_11 - _ZN40_INTERNAL_00740cb0_4_k_cu_4ba0a3a8_357954cuda3std6ranges3__45__cpo4swapE)
_ZN40_INTERNAL_00740cb0_4_k_cu_4ba0a3a8_357954cuda3std6ranges3__45__cpo4swapE:
	.zero		1
.L_11:


//--------------------- .nv.constant0._ZN7cutlass13device_kernelINS_4gemm6kernel13GemmUniversalIN4cute5tupleIJiiiiEEENS1_10collective13CollectiveMmaINS1_35MainloopSm100TmaUmmaWarpSpecializedILi20ELi2ELi4ENS5_IJNS4_1CILi1EEESB_SB_EEEEENS5_IJNSA_ILi64EEENSA_ILi256EEENSA_ILi32EEEEEENS_12float_e4m3_tENS5_IJlSB_lEEENS_12float_e5m2_tENS5_IJSB_llEEENS4_8TiledMMAINS4_8MMA_AtomIJNS4_10MMA_TraitsINS4_19SM100_MMA_F8F6F4_SSEJSI_SK_fSE_SF_NS4_17integral_constantINS4_4UMMA5MajorELSS_0EEENSQ_ISS_LSS_1EEENSQ_INSR_7ScaleInELSV_0EEESW_EEEEEENS4_6LayoutISC_NS5_IJNSA_ILi0EEES10_S10_EEEEENS5_IJNS4_10UnderscoreES13_S13_EEEEENS4_13SM90_TMA_LOADENS4_14ComposedLayoutINS4_7SwizzleILi1ELi4ELi3EEENS4_18smem_ptr_flag_bitsILi8EEENSZ_INS5_IJNSA_ILi8EEESG_EEENS5_IJSG_SB_EEEEEEEvNS4_8identityES16_NS17_INS18_ILi3ELi4ELi3EEES1B_NSZ_INS5_IJNSA_ILi128EEES1C_EEENS5_IJSB_S1J_EEEEEEEvS1H_EENS_8epilogue10collective18CollectiveEpilogueINS1P_23Sm100TmaWarpSpecializedILi4ELi2ELi32ELb0ELb0EEEJSH_NS5_IJNSZ_ISE_SB_EES1U_EEESI_SJ_SI_SJ_NS1P_6fusion15FusionCallbacksIS1T_NS1W_17LinearCombinationISI_fSI_fLNS_15FloatRoundStyleE2EEESH_S1V_JEEENS4_5SM1004TMEM4LOAD26SM100_TMEM_LOAD_16dp32b32xES16_NS17_INS18_ILi2ELi4ELi3EEES1B_NSZ_INS5_IJS1C_SE_EEENS5_IJSE_SB_EEEEEEENS4_39AutoVectorizingCopyWithAssumedAlignmentILi128EEENS4_14SM90_TMA_STOREES2A_S2C_S2C_EEEvvEEEEvNT_6ParamsE --------------------------
	.section	.nv.constant0._ZN7cutlass13device_kernelINS_4gemm6kernel13GemmUniversalIN4cute5tupleIJiiiiEEENS1_10collective13CollectiveMmaINS1_35MainloopSm100TmaUmmaWarpSpecializedILi20ELi2ELi4ENS5_IJNS4_1CILi1EEESB_SB_EEEEENS5_IJNSA_ILi64EEENSA_ILi256EEENSA_ILi32EEEEEENS_12float_e4m3_tENS5_IJlSB_lEEENS_12float_e5m2_tENS5_IJSB_llEEENS4_8TiledMMAINS4_8MMA_AtomIJNS4_10MMA_TraitsINS4_19SM100_MMA_F8F6F4_SSEJSI_SK_fSE_SF_NS4_17integral_constantINS4_4UMMA5MajorELSS_0EEENSQ_ISS_LSS_1EEENSQ_INSR_7ScaleInELSV_0EEESW_EEEEEENS4_6LayoutISC_NS5_IJNSA_ILi0EEES10_S10_EEEEENS5_IJNS4_10UnderscoreES13_S13_EEEEENS4_13SM90_TMA_LOADENS4_14ComposedLayoutINS4_7SwizzleILi1ELi4ELi3EEENS4_18smem_ptr_flag_bitsILi8EEENSZ_INS5_IJNSA_ILi8EEESG_EEENS5_IJSG_SB_EEEEEEEvNS4_8identityES16_NS17_INS18_ILi3ELi4ELi3EEES1B_NSZ_INS5_IJNSA_ILi128EEES1C_EEENS5_IJSB_S1J_EEEEEEEvS1H_EENS_8epilogue10collective18CollectiveEpilogueINS1P_23Sm100TmaWarpSpecializedILi4ELi2ELi32ELb0ELb0EEEJSH_NS5_IJNSZ_ISE_SB_EES1U_EEESI_SJ_SI_SJ_NS1P_6fusion15FusionCallbacksIS1T_NS1W_17LinearCombinationISI_fSI_fLNS_15FloatRoundStyleE2EEESH_S1V_JEEENS4_5SM1004TMEM4LOAD26SM100_TMEM_LOAD_16dp32b32xES16_NS17_INS18_ILi2ELi4ELi3EEES1B_NSZ_INS5_IJS1C_SE_EEENS5_IJSE_SB_EEEEEEENS4_39AutoVectorizingCopyWithAssumedAlignmentILi128EEENS4_14SM90_TMA_STOREES2A_S2C_S2C_EEEvvEEEEvNT_6ParamsE,"a",@progbits
	.sectionflags	@""
	.align	4
.nv.constant0._ZN7cutlass13device_kernelINS_4gemm6kernel13GemmUniversalIN4cute5tupleIJiiiiEEENS1_10collective13CollectiveMmaINS1_35MainloopSm100TmaUmmaWarpSpecializedILi20ELi2ELi4ENS5_IJNS4_1CILi1EEESB_SB_EEEEENS5_IJNSA_ILi64EEENSA_ILi256EEENSA_ILi32EEEEEENS_12float_e4m3_tENS5_IJlSB_lEEENS_12float_e5m2_tENS5_IJSB_llEEENS4_8TiledMMAINS4_8MMA_AtomIJNS4_10MMA_TraitsINS4_19SM100_MMA_F8F6F4_SSEJSI_SK_fSE_SF_NS4_17integral_constantINS4_4UMMA5MajorELSS_0EEENSQ_ISS_LSS_1EEENSQ_INSR_7ScaleInELSV_0EEESW_EEEEEENS4_6LayoutISC_NS5_IJNSA_ILi0EEES10_S10_EEEEENS5_IJNS4_10UnderscoreES13_S13_EEEEENS4_13SM90_TMA_LOADENS4_14ComposedLayoutINS4_7SwizzleILi1ELi4ELi3EEENS4_18smem_ptr_flag_bitsILi8EEENSZ_INS5_IJNSA_ILi8EEESG_EEENS5_IJSG_SB_EEEEEEEvNS4_8identityES16_NS17_INS18_ILi3ELi4ELi3EEES1B_NSZ_INS5_IJNSA_ILi128EEES1C_EEENS5_IJSB_S1J_EEEEEEEvS1H_EENS_8epilogue10collective18CollectiveEpilogueINS1P_23Sm100TmaWarpSpecializedILi4ELi2ELi32ELb0ELb0EEEJSH_NS5_IJNSZ_ISE_SB_EES1U_EEESI_SJ_SI_SJ_NS1P_6fusion15FusionCallbacksIS1T_NS1W_17LinearCombinationISI_fSI_fLNS_15FloatRoundStyleE2EEESH_S1V_JEEENS4_5SM1004TMEM4LOAD26SM100_TMEM_LOAD_16dp32b32xES16_NS17_INS18_ILi2ELi4ELi3EEES1B_NSZ_INS5_IJS1C_SE_EEENS5_IJSE_SB_EEEEEEENS4_39AutoVectorizingCopyWithAssumedAlignmentILi128EEENS4_14SM90_TMA_STOREES2A_S2C_S2C_EEEvvEEEEvNT_6ParamsE:
	.zero		2944


//--------------------- SYMBOLS --------------------------

	.type		.nv.reservedSmem.offset0,@object
	.size		.nv.reservedSmem.offset0,0x4
	.type		.nv.reservedSmem.cap,@object
	.size		.nv.reservedSmem.cap,0x4
	.type		__assertfail,@function
